	.target	sm_90a

	.elftype	@"ET_EXEC"


//--------------------- .note.nv.tkinfo           --------------------------
	.section	.note.nv.tkinfo,"",@"SHT_NOTE"
	.sectionflags	@"SHF_NOTE_NV_TKINFO"
	.tkinfo
        /*0018*/ 	.word	0x00000002
        /*0030*/ 	.string	""
        /*0030*/ 	.string	"ptxas"
        /*0030*/ 	.string	"Cuda compilation tools, release 13.0, V13.0.88"
        /*0030*/ 	.string	"Build cuda_13.0.r13.0/compiler.36424714_0"
        /*0030*/ 	.string	"-arch sm_90a -m 64 "



//--------------------- .note.nv.cuinfo           --------------------------
	.section	.note.nv.cuinfo,"",@"SHT_NOTE"
	.sectionflags	@"SHF_NOTE_NV_CUINFO"
        /*0018*/ 	.short	0x0002
        /*001a*/ 	.short	0x005a
        /*001c*/ 	.short	0x0082
	.zero		2


//--------------------- .nv.info                  --------------------------
	.section	.nv.info,"",@"SHT_CUDA_INFO"
	.align	4


	//----- nvinfo : EIATTR_REGCOUNT
	.align		4
        /*0000*/ 	.byte	0x04, 0x2f
        /*0002*/ 	.short	(.L_15 - .L_14)
	.align		4
.L_14:
        /*0004*/ 	.word	index@(_ZN7cutlass13device_kernelINS_4gemm6kernel13GemmUniversalIN4cute5tupleIJiiiiEEENS1_10collective13CollectiveMmaINS1_34MainloopSm90TmaGmmaWarpSpecializedILi5ENS5_IJNS4_1CILi2EEESB_NSA_ILi1EEEEEENS1_35KernelTmaWarpSpecializedCooperativeEEENS5_IJNSA_ILi128EEESG_NSA_ILi64EEEEEENS_6half_tENS5_IJSC_llEEESJ_NS5_IJlSC_lEEENS4_8TiledMMAINS4_8MMA_AtomIJNS4_4SM904GMMA26MMA_64x128x16_F32F16F16_SSILNSP_5MajorE1ELSR_0ELNSP_7ScaleInE1ELSS_1EEEEEENS4_6LayoutINS5_IJSB_SC_SC_EEENS5_IJSC_NSA_ILi0EEESX_EEEEENS5_IJNS4_10UnderscoreES10_S10_EEEEENS4_23SM90_TMA_LOAD_MULTICASTENS4_14ComposedLayoutINS4_7SwizzleILi3ELi4ELi3EEENS4_18smem_ptr_flag_bitsILi16EEENSV_INS5_IJSH_NSA_ILi8EEEEEENS5_IJSC_SH_EEEEEEEvNS4_8identityES13_NS14_IS16_S18_NSV_INS5_IJS19_SH_EEENS5_IJSH_SC_EEEEEEEvS1E_EENS_8epilogue10collective6detail29Sm90TmaWarpSpecializedAdapterINS1L_15DefaultEpilogueISJ_SL_SL_NS1K_6thread17LinearCombinationISJ_Li1EffLNS1P_9ScaleType4KindE0ELNS_15FloatRoundStyleE2ESJ_EENS1_15EpilogueDefaultEEEEEvvEEEEvNT_6ParamsE)
        /*0008*/ 	.word	0x000000a8


	//----- nvinfo : EIATTR_FRAME_SIZE
	.align		4
.L_15:
        /*000c*/ 	.byte	0x04, 0x11
        /*000e*/ 	.short	(.L_17 - .L_16)
	.align		4
.L_16:
        /*0010*/ 	.word	index@(_ZN7cutlass13device_kernelINS_4gemm6kernel13GemmUniversalIN4cute5tupleIJiiiiEEENS1_10collective13CollectiveMmaINS1_34MainloopSm90TmaGmmaWarpSpecializedILi5ENS5_IJNS4_1CILi2EEESB_NSA_ILi1EEEEEENS1_35KernelTmaWarpSpecializedCooperativeEEENS5_IJNSA_ILi128EEESG_NSA_ILi64EEEEEENS_6half_tENS5_IJSC_llEEESJ_NS5_IJlSC_lEEENS4_8TiledMMAINS4_8MMA_AtomIJNS4_4SM904GMMA26MMA_64x128x16_F32F16F16_SSILNSP_5MajorE1ELSR_0ELNSP_7ScaleInE1ELSS_1EEEEEENS4_6LayoutINS5_IJSB_SC_SC_EEENS5_IJSC_NSA_ILi0EEESX_EEEEENS5_IJNS4_10UnderscoreES10_S10_EEEEENS4_23SM90_TMA_LOAD_MULTICASTENS4_14ComposedLayoutINS4_7SwizzleILi3ELi4ELi3EEENS4_18smem_ptr_flag_bitsILi16EEENSV_INS5_IJSH_NSA_ILi8EEEEEENS5_IJSC_SH_EEEEEEEvNS4_8identityES13_NS14_IS16_S18_NSV_INS5_IJS19_SH_EEENS5_IJSH_SC_EEEEEEEvS1E_EENS_8epilogue10collective6detail29Sm90TmaWarpSpecializedAdapterINS1L_15DefaultEpilogueISJ_SL_SL_NS1K_6thread17LinearCombinationISJ_Li1EffLNS1P_9ScaleType4KindE0ELNS_15FloatRoundStyleE2ESJ_EENS1_15EpilogueDefaultEEEEEvvEEEEvNT_6ParamsE)
        /*0014*/ 	.word	0x00000000


	//----- nvinfo : EIATTR_MIN_STACK_SIZE
	.align		4
.L_17:
        /*0018*/ 	.byte	0x04, 0x12
        /*001a*/ 	.short	(.L_19 - .L_18)
	.align		4
.L_18:
        /*001c*/ 	.word	index@(_ZN7cutlass13device_kernelINS_4gemm6kernel13GemmUniversalIN4cute5tupleIJiiiiEEENS1_10collective13CollectiveMmaINS1_34MainloopSm90TmaGmmaWarpSpecializedILi5ENS5_IJNS4_1CILi2EEESB_NSA_ILi1EEEEEENS1_35KernelTmaWarpSpecializedCooperativeEEENS5_IJNSA_ILi128EEESG_NSA_ILi64EEEEEENS_6half_tENS5_IJSC_llEEESJ_NS5_IJlSC_lEEENS4_8TiledMMAINS4_8MMA_AtomIJNS4_4SM904GMMA26MMA_64x128x16_F32F16F16_SSILNSP_5MajorE1ELSR_0ELNSP_7ScaleInE1ELSS_1EEEEEENS4_6LayoutINS5_IJSB_SC_SC_EEENS5_IJSC_NSA_ILi0EEESX_EEEEENS5_IJNS4_10UnderscoreES10_S10_EEEEENS4_23SM90_TMA_LOAD_MULTICASTENS4_14ComposedLayoutINS4_7SwizzleILi3ELi4ELi3EEENS4_18smem_ptr_flag_bitsILi16EEENSV_INS5_IJSH_NSA_ILi8EEEEEENS5_IJSC_SH_EEEEEEEvNS4_8identityES13_NS14_IS16_S18_NSV_INS5_IJS19_SH_EEENS5_IJSH_SC_EEEEEEEvS1E_EENS_8epilogue10collective6detail29Sm90TmaWarpSpecializedAdapterINS1L_15DefaultEpilogueISJ_SL_SL_NS1K_6thread17LinearCombinationISJ_Li1EffLNS1P_9ScaleType4KindE0ELNS_15FloatRoundStyleE2ESJ_EENS1_15EpilogueDefaultEEEEEvvEEEEvNT_6ParamsE)
        /*0020*/ 	.word	0x00000000
.L_19:


//--------------------- .nv.compat                --------------------------
	.section	.nv.compat,"",@"SHT_CUDA_COMPAT_INFO"
	.align	4
        /*0000*/ 	.byte	0x02, 0x09, 0x01, 0x00, 0x02, 0x02, 0x04, 0x00, 0x02, 0x05, 0x05, 0x00, 0x03, 0x07, 0x01, 0x01
        /*0010*/ 	.byte	0x02, 0x03, 0x01, 0x00, 0x02, 0x06, 0x01, 0x00, 0x04, 0x0b, 0x08, 0x00, 0x00, 0x00, 0x00, 0x00
        /*0020*/ 	.byte	0x00, 0x00, 0x00, 0x00


//--------------------- .nv.info._ZN7cutlass13device_kernelINS_4gemm6kernel13GemmUniversalIN4cute5tupleIJiiiiEEENS1_10collective13CollectiveMmaINS1_34MainloopSm90TmaGmmaWarpSpecializedILi5ENS5_IJNS4_1CILi2EEESB_NSA_ILi1EEEEEENS1_35KernelTmaWarpSpecializedCooperativeEEENS5_IJNSA_ILi128EEESG_NSA_ILi64EEEEEENS_6half_tENS5_IJSC_llEEESJ_NS5_IJlSC_lEEENS4_8TiledMMAINS4_8MMA_AtomIJNS4_4SM904GMMA26MMA_64x128x16_F32F16F16_SSILNSP_5MajorE1ELSR_0ELNSP_7ScaleInE1ELSS_1EEEEEENS4_6LayoutINS5_IJSB_SC_SC_EEENS5_IJSC_NSA_ILi0EEESX_EEEEENS5_IJNS4_10UnderscoreES10_S10_EEEEENS4_23SM90_TMA_LOAD_MULTICASTENS4_14ComposedLayoutINS4_7SwizzleILi3ELi4ELi3EEENS4_18smem_ptr_flag_bitsILi16EEENSV_INS5_IJSH_NSA_ILi8EEEEEENS5_IJSC_SH_EEEEEEEvNS4_8identityES13_NS14_IS16_S18_NSV_INS5_IJS19_SH_EEENS5_IJSH_SC_EEEEEEEvS1E_EENS_8epilogue10collective6detail29Sm90TmaWarpSpecializedAdapterINS1L_15DefaultEpilogueISJ_SL_SL_NS1K_6thread17LinearCombinationISJ_Li1EffLNS1P_9ScaleType4KindE0ELNS_15FloatRoundStyleE2ESJ_EENS1_15EpilogueDefaultEEEEEvvEEEEvNT_6ParamsE --------------------------
	.section	.nv.info._ZN7cutlass13device_kernelINS_4gemm6kernel13GemmUniversalIN4cute5tupleIJiiiiEEENS1_10collective13CollectiveMmaINS1_34MainloopSm90TmaGmmaWarpSpecializedILi5ENS5_IJNS4_1CILi2EEESB_NSA_ILi1EEEEEENS1_35KernelTmaWarpSpecializedCooperativeEEENS5_IJNSA_ILi128EEESG_NSA_ILi64EEEEEENS_6half_tENS5_IJSC_llEEESJ_NS5_IJlSC_lEEENS4_8TiledMMAINS4_8MMA_AtomIJNS4_4SM904GMMA26MMA_64x128x16_F32F16F16_SSILNSP_5MajorE1ELSR_0ELNSP_7ScaleInE1ELSS_1EEEEEENS4_6LayoutINS5_IJSB_SC_SC_EEENS5_IJSC_NSA_ILi0EEESX_EEEEENS5_IJNS4_10UnderscoreES10_S10_EEEEENS4_23SM90_TMA_LOAD_MULTICASTENS4_14ComposedLayoutINS4_7SwizzleILi3ELi4ELi3EEENS4_18smem_ptr_flag_bitsILi16EEENSV_INS5_IJSH_NSA_ILi8EEEEEENS5_IJSC_SH_EEEEEEEvNS4_8identityES13_NS14_IS16_S18_NSV_INS5_IJS19_SH_EEENS5_IJSH_SC_EEEEEEEvS1E_EENS_8epilogue10collective6detail29Sm90TmaWarpSpecializedAdapterINS1L_15DefaultEpilogueISJ_SL_SL_NS1K_6thread17LinearCombinationISJ_Li1EffLNS1P_9ScaleType4KindE0ELNS_15FloatRoundStyleE2ESJ_EENS1_15EpilogueDefaultEEEEEvvEEEEvNT_6ParamsE,"",@"SHT_CUDA_INFO"
	.sectionflags	@""
	.align	4


	//----- nvinfo : EIATTR_CUDA_API_VERSION
	.align		4
        /*0000*/ 	.byte	0x04, 0x37
        /*0002*/ 	.short	(.L_21 - .L_20)
.L_20:
        /*0004*/ 	.word	0x00000082


	//----- nvinfo : EIATTR_KPARAM_INFO
	.align		4
.L_21:
        /*0008*/ 	.byte	0x04, 0x17
        /*000a*/ 	.short	(.L_23 - .L_22)
.L_22:
        /*000c*/ 	.word	0x00000000
        /*0010*/ 	.short	0x0000
        /*0012*/ 	.short	0x0070
        /*0014*/ 	.byte	0x00, 0xf0, 0x01, 0x10


	//----- nvinfo : EIATTR_SPARSE_MMA_MASK
	.align		4
.L_23:
        /*0018*/ 	.byte	0x03, 0x50
        /*001a*/ 	.short	0x0000


	//----- nvinfo : EIATTR_MAXREG_COUNT
	.align		4
        /*001c*/ 	.byte	0x03, 0x1b
        /*001e*/ 	.short	0x00a8


	//----- nvinfo : EIATTR_NUM_BARRIERS
	.align		4
        /*0020*/ 	.byte	0x02, 0x4c
        /*0022*/ 	.byte	0x01
	.zero		1


	//----- nvinfo : EIATTR_EXTERNS
	.align		4
        /*0024*/ 	.byte	0x04, 0x0f
        /*0026*/ 	.short	(.L_25 - .L_24)


	//   ....[0]....
	.align		4
.L_24:
        /*0028*/ 	.word	index@(__assertfail)


	//----- nvinfo : EIATTR_MERCURY_ISA_VERSION
	.align		4
.L_25:
        /*002c*/ 	.byte	0x03, 0x5f
        /*002e*/ 	.short	0x0101


	//----- nvinfo : EIATTR_INT_WARP_WIDE_INSTR_OFFSETS
	.align		4
        /*0030*/ 	.byte	0x04, 0x31
        /*0032*/ 	.short	(.L_27 - .L_26)


	//   ....[0]....
.L_26:
        /*0034*/ 	.word	0x000004a0


	//   ....[1]....
        /*0038*/ 	.word	0x000004d0


	//   ....[2]....
        /*003c*/ 	.word	0x00000670


	//   ....[3]....
        /*0040*/ 	.word	0x00001f10


	//----- nvinfo : EIATTR_COOP_GROUP_MASK_REGIDS
	.align		4
.L_27:
        /*0044*/ 	.byte	0x04, 0x29
        /*0046*/ 	.short	(.L_29 - .L_28)


	//   ....[0]....
.L_28:
        /*0048*/ 	.word	0xffffffff


	//   ....[1]....
        /*004c*/ 	.word	0xffffffff


	//   ....[2]....
        /*0050*/ 	.word	0xffffffff


	//   ....[3]....
        /*0054*/ 	.word	0xffffffff


	//   ....[4]....
        /*0058*/ 	.word	0xffffffff


	//   ....[5]....
        /*005c*/ 	.word	0xffffffff


	//----- nvinfo : EIATTR_COOP_GROUP_INSTR_OFFSETS
	.align		4
.L_29:
        /*0060*/ 	.byte	0x04, 0x28
        /*0062*/ 	.short	(.L_31 - .L_30)


	//   ....[0]....
.L_30:
        /*0064*/ 	.word	0x00000060


	//   ....[1]....
        /*0068*/ 	.word	0x00000070


	//   ....[2]....
        /*006c*/ 	.word	0x00000130


	//   ....[3]....
        /*0070*/ 	.word	0x000002f0


	//   ....[4]....
        /*0074*/ 	.word	0x00000820


	//   ....[5]....
        /*0078*/ 	.word	0x000014a0


	//----- nvinfo : EIATTR_REG_RECONFIG
	.align		4
.L_31:
        /*007c*/ 	.byte	0x01, 0x54
	.zero		2


	//----- nvinfo : EIATTR_SYSCALL_OFFSETS
	.align		4
        /*0080*/ 	.byte	0x04, 0x46
        /*0082*/ 	.short	(.L_33 - .L_32)


	//   ....[0]....
.L_32:
        /*0084*/ 	.word	0x00001680


	//----- nvinfo : EIATTR_MBARRIER_INSTR_OFFSETS
	.align		4
.L_33:
        /*0088*/ 	.byte	0x04, 0x39
        /*008a*/ 	.short	(.L_35 - .L_34)


	//   ....[0]....
.L_34:
        /*008c*/ 	.word	0x00000230
        /*0090*/ 	.word	0x000000ff
        /*0094*/ 	.word	0x00000000
        /*0098*/ 	.short	0x0100
        /*009a*/ 	.byte	0x08
	.zero		1


	//   ....[1]....
        /*009c*/ 	.word	0x00000240
        /*00a0*/ 	.word	0x000000ff
        /*00a4*/ 	.word	0x00000028
        /*00a8*/ 	.short	0x0100
        /*00aa*/ 	.byte	0x08
	.zero		1


	//   ....[2]....
        /*00ac*/ 	.word	0x00000250
        /*00b0*/ 	.word	0x000000ff
        /*00b4*/ 	.word	0x00000008
        /*00b8*/ 	.short	0x0100
        /*00ba*/ 	.byte	0x08
	.zero		1


	//   ....[3]....
        /*00bc*/ 	.word	0x00000260
        /*00c0*/ 	.word	0x000000ff
        /*00c4*/ 	.word	0x00000030
        /*00c8*/ 	.short	0x0100
        /*00ca*/ 	.byte	0x08
	.zero		1


	//   ....[4]....
        /*00cc*/ 	.word	0x00000270
        /*00d0*/ 	.word	0x000000ff
        /*00d4*/ 	.word	0x00000010
        /*00d8*/ 	.short	0x0100
        /*00da*/ 	.byte	0x08
	.zero		1


	//   ....[5]....
        /*00dc*/ 	.word	0x00000280
        /*00e0*/ 	.word	0x000000ff
        /*00e4*/ 	.word	0x00000038
        /*00e8*/ 	.short	0x0100
        /*00ea*/ 	.byte	0x08
	.zero		1


	//   ....[6]....
        /*00ec*/ 	.word	0x00000290
        /*00f0*/ 	.word	0x000000ff
        /*00f4*/ 	.word	0x00000018
        /*00f8*/ 	.short	0x0100
        /*00fa*/ 	.byte	0x08
	.zero		1


	//   ....[7]....
        /*00fc*/ 	.word	0x000002a0
        /*0100*/ 	.word	0x000000ff
        /*0104*/ 	.word	0x00000040
        /*0108*/ 	.short	0x0100
        /*010a*/ 	.byte	0x08
	.zero		1


	//   ....[8]....
        /*010c*/ 	.word	0x000002b0
        /*0110*/ 	.word	0x000000ff
        /*0114*/ 	.word	0x00000020
        /*0118*/ 	.short	0x0100
        /*011a*/ 	.byte	0x08
	.zero		1


	//   ....[9]....
        /*011c*/ 	.word	0x000002c0
        /*0120*/ 	.word	0x000000ff
        /*0124*/ 	.word	0x00000048
        /*0128*/ 	.short	0x0100
        /*012a*/ 	.byte	0x08
	.zero		1


	//   ....[10]....
        /*012c*/ 	.word	0x00000700
        /*0130*/ 	.word	0x000000ff
        /*0134*/ 	.word	0x00000060
        /*0138*/ 	.short	0x0100
        /*013a*/ 	.byte	0x06
	.zero		1


	//   ....[11]....
        /*013c*/ 	.word	0x000007a0
        /*0140*/ 	.word	0x000000ff
        /*0144*/ 	.word	0x00000068
        /*0148*/ 	.short	0x0100
        /*014a*/ 	.byte	0x06
	.zero		1


	//   ....[12]....
        /*014c*/ 	.word	0x00001740
        /*0150*/ 	.word	0x00000003
        /*0154*/ 	.word	0x00000000
        /*0158*/ 	.short	0x010a
        /*015a*/ 	.byte	0x3f
	.zero		1


	//   ....[13]....
        /*015c*/ 	.word	0x000017a0
        /*0160*/ 	.word	0x00000003
        /*0164*/ 	.word	0x00000000
        /*0168*/ 	.short	0x010a
        /*016a*/ 	.byte	0x3f
	.zero		1


	//   ....[14]....
        /*016c*/ 	.word	0x00001b20
        /*0170*/ 	.word	0x00000005
        /*0174*/ 	.word	0x00000000
        /*0178*/ 	.short	0x010a
        /*017a*/ 	.byte	0x3f
	.zero		1


	//   ....[15]....
        /*017c*/ 	.word	0x00001b60
        /*0180*/ 	.word	0x00000005
        /*0184*/ 	.word	0x00000000
        /*0188*/ 	.short	0x010a
        /*018a*/ 	.byte	0x3f
	.zero		1


	//   ....[16]....
        /*018c*/ 	.word	0x00001dc0
        /*0190*/ 	.word	0x00000004
        /*0194*/ 	.word	0x00000000
        /*0198*/ 	.short	0x0101
        /*019a*/ 	.byte	0x3f
	.zero		1


	//   ....[17]....
        /*019c*/ 	.word	0x00001fb0
        /*01a0*/ 	.word	0x00000000
        /*01a4*/ 	.word	0x00000000
        /*01a8*/ 	.short	0x0101
        /*01aa*/ 	.byte	0x3f
	.zero		1


	//   ....[18]....
        /*01ac*/ 	.word	0x000071d0
        /*01b0*/ 	.word	0x00000015
        /*01b4*/ 	.word	0x00000028
        /*01b8*/ 	.short	0x010a
        /*01ba*/ 	.byte	0x3f
	.zero		1


	//   ....[19]....
        /*01bc*/ 	.word	0x00007600
        /*01c0*/ 	.word	0x00000006
        /*01c4*/ 	.word	0x00000068
        /*01c8*/ 	.short	0x0101
        /*01ca*/ 	.byte	0x3f
	.zero		1


	//   ....[20]....
        /*01cc*/ 	.word	0x00007d30
        /*01d0*/ 	.word	0x00000007
        /*01d4*/ 	.word	0x00000000
        /*01d8*/ 	.short	0x010a
        /*01da*/ 	.byte	0x3f
	.zero		1


	//   ....[21]....
        /*01dc*/ 	.word	0x00007db0
        /*01e0*/ 	.word	0x00000008
        /*01e4*/ 	.word	0x00000000
        /*01e8*/ 	.short	0x010a
        /*01ea*/ 	.byte	0x3f
	.zero		1


	//   ....[22]....
        /*01ec*/ 	.word	0x00007e40
        /*01f0*/ 	.word	0x00000009
        /*01f4*/ 	.word	0x00000000
        /*01f8*/ 	.short	0x010a
        /*01fa*/ 	.byte	0x3f
	.zero		1


	//   ....[23]....
        /*01fc*/ 	.word	0x00007ed0
        /*0200*/ 	.word	0x00000006
        /*0204*/ 	.word	0x00000000
        /*0208*/ 	.short	0x010a
        /*020a*/ 	.byte	0x3f
	.zero		1


	//   ....[24]....
        /*020c*/ 	.word	0x00007f60
        /*0210*/ 	.word	0x00000003
        /*0214*/ 	.word	0x00000000
        /*0218*/ 	.short	0x010a
        /*021a*/ 	.byte	0x3f
	.zero		1


	//   ....[25]....
        /*021c*/ 	.word	0x00007fc0
        /*0220*/ 	.word	0x00000003
        /*0224*/ 	.word	0x00000000
        /*0228*/ 	.short	0x010a
        /*022a*/ 	.byte	0x3f
	.zero		1


	//   ....[26]....
        /*022c*/ 	.word	0x00008010
        /*0230*/ 	.word	0x00000005
        /*0234*/ 	.word	0x00000000
        /*0238*/ 	.short	0x010a
        /*023a*/ 	.byte	0x3f
	.zero		1


	//   ....[27]....
        /*023c*/ 	.word	0x000080e0
        /*0240*/ 	.word	0x00000015
        /*0244*/ 	.word	0x00000028
        /*0248*/ 	.short	0x010a
        /*024a*/ 	.byte	0x3f
	.zero		1


	//   ....[28]....
        /*024c*/ 	.word	0x000081b0
        /*0250*/ 	.word	0x00000007
        /*0254*/ 	.word	0x00000000
        /*0258*/ 	.short	0x010a
        /*025a*/ 	.byte	0x3f
	.zero		1


	//   ....[29]....
        /*025c*/ 	.word	0x00008200
        /*0260*/ 	.word	0x00000008
        /*0264*/ 	.word	0x00000000
        /*0268*/ 	.short	0x010a
        /*026a*/ 	.byte	0x3f
	.zero		1


	//   ....[30]....
        /*026c*/ 	.word	0x00008250
        /*0270*/ 	.word	0x00000009
        /*0274*/ 	.word	0x00000000
        /*0278*/ 	.short	0x010a
        /*027a*/ 	.byte	0x3f
	.zero		1


	//   ....[31]....
        /*027c*/ 	.word	0x000082a0
        /*0280*/ 	.word	0x00000006
        /*0284*/ 	.word	0x00000000
        /*0288*/ 	.short	0x010a
        /*028a*/ 	.byte	0x3f
	.zero		1


	//----- nvinfo : EIATTR_NUM_MBARRIERS
	.align		4
.L_35:
        /*028c*/ 	.byte	0x03, 0x38
        /*028e*/ 	.short	0x000c


	//----- nvinfo : EIATTR_EXIT_INSTR_OFFSETS
	.align		4
        /*0290*/ 	.byte	0x04, 0x1c
        /*0292*/ 	.short	(.L_37 - .L_36)


	//   ....[0]....
.L_36:
        /*0294*/ 	.word	0x000009f0


	//   ....[1]....
        /*0298*/ 	.word	0x00001200


	//   ....[2]....
        /*029c*/ 	.word	0x00006860


	//   ....[3]....
        /*02a0*/ 	.word	0x00006dc0


	//   ....[4]....
        /*02a4*/ 	.word	0x00007fb0


	//----- nvinfo : EIATTR_MAX_THREADS
	.align		4
.L_37:
        /*02a8*/ 	.byte	0x04, 0x05
        /*02aa*/ 	.short	(.L_39 - .L_38)
.L_38:
        /*02ac*/ 	.word	0x00000180
        /*02b0*/ 	.word	0x00000001
        /*02b4*/ 	.word	0x00000001


	//----- nvinfo : EIATTR_CRS_STACK_SIZE
	.align		4
.L_39:
        /*02b8*/ 	.byte	0x04, 0x1e
        /*02ba*/ 	.short	(.L_41 - .L_40)
.L_40:
        /*02bc*/ 	.word	0x00000000


	//----- nvinfo : EIATTR_CBANK_PARAM_SIZE
	.align		4
.L_41:
        /*02c0*/ 	.byte	0x03, 0x19
        /*02c2*/ 	.short	0x0470


	//----- nvinfo : EIATTR_PARAM_CBANK
	.align		4
        /*02c4*/ 	.byte	0x04, 0x0a
        /*02c6*/ 	.short	(.L_43 - .L_42)
	.align		4
.L_42:
        /*02c8*/ 	.word	index@(.nv.constant0._ZN7cutlass13device_kernelINS_4gemm6kernel13GemmUniversalIN4cute5tupleIJiiiiEEENS1_10collective13CollectiveMmaINS1_34MainloopSm90TmaGmmaWarpSpecializedILi5ENS5_IJNS4_1CILi2EEESB_NSA_ILi1EEEEEENS1_35KernelTmaWarpSpecializedCooperativeEEENS5_IJNSA_ILi128EEESG_NSA_ILi64EEEEEENS_6half_tENS5_IJSC_llEEESJ_NS5_IJlSC_lEEENS4_8TiledMMAINS4_8MMA_AtomIJNS4_4SM904GMMA26MMA_64x128x16_F32F16F16_SSILNSP_5MajorE1ELSR_0ELNSP_7ScaleInE1ELSS_1EEEEEENS4_6LayoutINS5_IJSB_SC_SC_EEENS5_IJSC_NSA_ILi0EEESX_EEEEENS5_IJNS4_10UnderscoreES10_S10_EEEEENS4_23SM90_TMA_LOAD_MULTICASTENS4_14ComposedLayoutINS4_7SwizzleILi3ELi4ELi3EEENS4_18smem_ptr_flag_bitsILi16EEENSV_INS5_IJSH_NSA_ILi8EEEEEENS5_IJSC_SH_EEEEEEEvNS4_8identityES13_NS14_IS16_S18_NSV_INS5_IJS19_SH_EEENS5_IJSH_SC_EEEEEEEvS1E_EENS_8epilogue10collective6detail29Sm90TmaWarpSpecializedAdapterINS1L_15DefaultEpilogueISJ_SL_SL_NS1K_6thread17LinearCombinationISJ_Li1EffLNS1P_9ScaleType4KindE0ELNS_15FloatRoundStyleE2ESJ_EENS1_15EpilogueDefaultEEEEEvvEEEEvNT_6ParamsE)
        /*02cc*/ 	.short	0x0210
        /*02ce*/ 	.short	0x0470


	//----- nvinfo : EIATTR_SW_WAR
	.align		4
.L_43:
        /*02d0*/ 	.byte	0x04, 0x36
        /*02d2*/ 	.short	(.L_45 - .L_44)
.L_44:
        /*02d4*/ 	.word	0x00000008
.L_45:


//--------------------- .nv.callgraph             --------------------------
	.section	.nv.callgraph,"",@"SHT_CUDA_CALLGRAPH"
	.align	4
	.sectionentsize	8
	.align		4
        /*0000*/ 	.word	0x00000000
	.align		4
        /*0004*/ 	.word	0xffffffff
	.align		4
        /*0008*/ 	.word	index@(_ZN7cutlass13device_kernelINS_4gemm6kernel13GemmUniversalIN4cute5tupleIJiiiiEEENS1_10collective13CollectiveMmaINS1_34MainloopSm90TmaGmmaWarpSpecializedILi5ENS5_IJNS4_1CILi2EEESB_NSA_ILi1EEEEEENS1_35KernelTmaWarpSpecializedCooperativeEEENS5_IJNSA_ILi128EEESG_NSA_ILi64EEEEEENS_6half_tENS5_IJSC_llEEESJ_NS5_IJlSC_lEEENS4_8TiledMMAINS4_8MMA_AtomIJNS4_4SM904GMMA26MMA_64x128x16_F32F16F16_SSILNSP_5MajorE1ELSR_0ELNSP_7ScaleInE1ELSS_1EEEEEENS4_6LayoutINS5_IJSB_SC_SC_EEENS5_IJSC_NSA_ILi0EEESX_EEEEENS5_IJNS4_10UnderscoreES10_S10_EEEEENS4_23SM90_TMA_LOAD_MULTICASTENS4_14ComposedLayoutINS4_7SwizzleILi3ELi4ELi3EEENS4_18smem_ptr_flag_bitsILi16EEENSV_INS5_IJSH_NSA_ILi8EEEEEENS5_IJSC_SH_EEEEEEEvNS4_8identityES13_NS14_IS16_S18_NSV_INS5_IJS19_SH_EEENS5_IJSH_SC_EEEEEEEvS1E_EENS_8epilogue10collective6detail29Sm90TmaWarpSpecializedAdapterINS1L_15DefaultEpilogueISJ_SL_SL_NS1K_6thread17LinearCombinationISJ_Li1EffLNS1P_9ScaleType4KindE0ELNS_15FloatRoundStyleE2ESJ_EENS1_15EpilogueDefaultEEEEEvvEEEEvNT_6ParamsE)
	.align		4
        /*000c*/ 	.word	index@(__assertfail)
	.align		4
        /*0010*/ 	.word	0x00000000
	.align		4
        /*0014*/ 	.word	0xfffffffe
	.align		4
        /*0018*/ 	.word	0x00000000
	.align		4
        /*001c*/ 	.word	0xfffffffd
	.align		4
        /*0020*/ 	.word	0x00000000
	.align		4
        /*0024*/ 	.word	0xfffffffc


//--------------------- .nv.constant4             --------------------------
	.section	.nv.constant4,"a",@progbits
	.align	8
	.align		8
.nv.constant4:
        /*0000*/ 	.dword	__assertfail
	.align		8
        /*0008*/ 	.dword	__unnamed_1
	.align		8
        /*0010*/ 	.dword	_ZN40_INTERNAL_fd313ee3_4_k_cu_b0f561d6_170824cuda3std3__45__cpo5beginE
	.align		8
        /*0018*/ 	.dword	_ZN40_INTERNAL_fd313ee3_4_k_cu_b0f561d6_170824cuda3std3__45__cpo3endE
	.align		8
        /*0020*/ 	.dword	_ZN40_INTERNAL_fd313ee3_4_k_cu_b0f561d6_170824cuda3std3__45__cpo6cbeginE
	.align		8
        /*0028*/ 	.dword	_ZN40_INTERNAL_fd313ee3_4_k_cu_b0f561d6_170824cuda3std3__45__cpo4cendE
	.align		8
        /*0030*/ 	.dword	_ZN40_INTERNAL_fd313ee3_4_k_cu_b0f561d6_170824cuda3std3__442_GLOBAL__N__fd313ee3_4_k_cu_b0f561d6_170826ignoreE
	.align		8
        /*0038*/ 	.dword	_ZN40_INTERNAL_fd313ee3_4_k_cu_b0f561d6_170824cuda3std3__419piecewise_constructE
	.align		8
        /*0040*/ 	.dword	_ZN40_INTERNAL_fd313ee3_4_k_cu_b0f561d6_170824cuda3std3__48in_placeE
	.align		8
        /*0048*/ 	.dword	_ZN40_INTERNAL_fd313ee3_4_k_cu_b0f561d6_170824cuda3std6ranges3__45__cpo4swapE
	.align		8
        /*0050*/ 	.dword	_ZN40_INTERNAL_fd313ee3_4_k_cu_b0f561d6_170824cuda3std6ranges3__45__cpo9iter_moveE
	.align		8
        /*0058*/ 	.dword	_ZN40_INTERNAL_fd313ee3_4_k_cu_b0f561d6_170824cute7productE
	.align		8
        /*0060*/ 	.dword	_ZN40_INTERNAL_fd313ee3_4_k_cu_b0f561d6_170824cute1_E
	.align		8
        /*0068*/ 	.dword	$str$22
	.align		8
        /*0070*/ 	.dword	$str$23


//--------------------- .text._ZN7cutlass13device_kernelINS_4gemm6kernel13GemmUniversalIN4cute5tupleIJiiiiEEENS1_10collective13CollectiveMmaINS1_34MainloopSm90TmaGmmaWarpSpecializedILi5ENS5_IJNS4_1CILi2EEESB_NSA_ILi1EEEEEENS1_35KernelTmaWarpSpecializedCooperativeEEENS5_IJNSA_ILi128EEESG_NSA_ILi64EEEEEENS_6half_tENS5_IJSC_llEEESJ_NS5_IJlSC_lEEENS4_8TiledMMAINS4_8MMA_AtomIJNS4_4SM904GMMA26MMA_64x128x16_F32F16F16_SSILNSP_5MajorE1ELSR_0ELNSP_7ScaleInE1ELSS_1EEEEEENS4_6LayoutINS5_IJSB_SC_SC_EEENS5_IJSC_NSA_ILi0EEESX_EEEEENS5_IJNS4_10UnderscoreES10_S10_EEEEENS4_23SM90_TMA_LOAD_MULTICASTENS4_14ComposedLayoutINS4_7SwizzleILi3ELi4ELi3EEENS4_18smem_ptr_flag_bitsILi16EEENSV_INS5_IJSH_NSA_ILi8EEEEEENS5_IJSC_SH_EEEEEEEvNS4_8identityES13_NS14_IS16_S18_NSV_INS5_IJS19_SH_EEENS5_IJSH_SC_EEEEEEEvS1E_EENS_8epilogue10collective6detail29Sm90TmaWarpSpecializedAdapterINS1L_15DefaultEpilogueISJ_SL_SL_NS1K_6thread17LinearCombinationISJ_Li1EffLNS1P_9ScaleType4KindE0ELNS_15FloatRoundStyleE2ESJ_EENS1_15EpilogueDefaultEEEEEvvEEEEvNT_6ParamsE --------------------------
	.section	.text._ZN7cutlass13device_kernelINS_4gemm6kernel13GemmUniversalIN4cute5tupleIJiiiiEEENS1_10collective13CollectiveMmaINS1_34MainloopSm90TmaGmmaWarpSpecializedILi5ENS5_IJNS4_1CILi2EEESB_NSA_ILi1EEEEEENS1_35KernelTmaWarpSpecializedCooperativeEEENS5_IJNSA_ILi128EEESG_NSA_ILi64EEEEEENS_6half_tENS5_IJSC_llEEESJ_NS5_IJlSC_lEEENS4_8TiledMMAINS4_8MMA_AtomIJNS4_4SM904GMMA26MMA_64x128x16_F32F16F16_SSILNSP_5MajorE1ELSR_0ELNSP_7ScaleInE1ELSS_1EEEEEENS4_6LayoutINS5_IJSB_SC_SC_EEENS5_IJSC_NSA_ILi0EEESX_EEEEENS5_IJNS4_10UnderscoreES10_S10_EEEEENS4_23SM90_TMA_LOAD_MULTICASTENS4_14ComposedLayoutINS4_7SwizzleILi3ELi4ELi3EEENS4_18smem_ptr_flag_bitsILi16EEENSV_INS5_IJSH_NSA_ILi8EEEEEENS5_IJSC_SH_EEEEEEEvNS4_8identityES13_NS14_IS16_S18_NSV_INS5_IJS19_SH_EEENS5_IJSH_SC_EEEEEEEvS1E_EENS_8epilogue10collective6detail29Sm90TmaWarpSpecializedAdapterINS1L_15DefaultEpilogueISJ_SL_SL_NS1K_6thread17LinearCombinationISJ_Li1EffLNS1P_9ScaleType4KindE0ELNS_15FloatRoundStyleE2ESJ_EENS1_15EpilogueDefaultEEEEEvvEEEEvNT_6ParamsE,"ax",@progbits
	.align	128
.text._ZN7cutlass13device_kernelINS_4gemm6kernel13GemmUniversalIN4cute5tupleIJiiiiEEENS1_10collective13CollectiveMmaINS1_34MainloopSm90TmaGmmaWarpSpecializedILi5ENS5_IJNS4_1CILi2EEESB_NSA_ILi1EEEEEENS1_35KernelTmaWarpSpecializedCooperativeEEENS5_IJNSA_ILi128EEESG_NSA_ILi64EEEEEENS_6half_tENS5_IJSC_llEEESJ_NS5_IJlSC_lEEENS4_8TiledMMAINS4_8MMA_AtomIJNS4_4SM904GMMA26MMA_64x128x16_F32F16F16_SSILNSP_5MajorE1ELSR_0ELNSP_7ScaleInE1ELSS_1EEEEEENS4_6LayoutINS5_IJSB_SC_SC_EEENS5_IJSC_NSA_ILi0EEESX_EEEEENS5_IJNS4_10UnderscoreES10_S10_EEEEENS4_23SM90_TMA_LOAD_MULTICASTENS4_14ComposedLayoutINS4_7SwizzleILi3ELi4ELi3EEENS4_18smem_ptr_flag_bitsILi16EEENSV_INS5_IJSH_NSA_ILi8EEEEEENS5_IJSC_SH_EEEEEEEvNS4_8identityES13_NS14_IS16_S18_NSV_INS5_IJS19_SH_EEENS5_IJSH_SC_EEEEEEEvS1E_EENS_8epilogue10collective6detail29Sm90TmaWarpSpecializedAdapterINS1L_15DefaultEpilogueISJ_SL_SL_NS1K_6thread17LinearCombinationISJ_Li1EffLNS1P_9ScaleType4KindE0ELNS_15FloatRoundStyleE2ESJ_EENS1_15EpilogueDefaultEEEEEvvEEEEvNT_6ParamsE:
        .type           _ZN7cutlass13device_kernelINS_4gemm6kernel13GemmUniversalIN4cute5tupleIJiiiiEEENS1_10collective13CollectiveMmaINS1_34MainloopSm90TmaGmmaWarpSpecializedILi5ENS5_IJNS4_1CILi2EEESB_NSA_ILi1EEEEEENS1_35KernelTmaWarpSpecializedCooperativeEEENS5_IJNSA_ILi128EEESG_NSA_ILi64EEEEEENS_6half_tENS5_IJSC_llEEESJ_NS5_IJlSC_lEEENS4_8TiledMMAINS4_8MMA_AtomIJNS4_4SM904GMMA26MMA_64x128x16_F32F16F16_SSILNSP_5MajorE1ELSR_0ELNSP_7ScaleInE1ELSS_1EEEEEENS4_6LayoutINS5_IJSB_SC_SC_EEENS5_IJSC_NSA_ILi0EEESX_EEEEENS5_IJNS4_10UnderscoreES10_S10_EEEEENS4_23SM90_TMA_LOAD_MULTICASTENS4_14ComposedLayoutINS4_7SwizzleILi3ELi4ELi3EEENS4_18smem_ptr_flag_bitsILi16EEENSV_INS5_IJSH_NSA_ILi8EEEEEENS5_IJSC_SH_EEEEEEEvNS4_8identityES13_NS14_IS16_S18_NSV_INS5_IJS19_SH_EEENS5_IJSH_SC_EEEEEEEvS1E_EENS_8epilogue10collective6detail29Sm90TmaWarpSpecializedAdapterINS1L_15DefaultEpilogueISJ_SL_SL_NS1K_6thread17LinearCombinationISJ_Li1EffLNS1P_9ScaleType4KindE0ELNS_15FloatRoundStyleE2ESJ_EENS1_15EpilogueDefaultEEEEEvvEEEEvNT_6ParamsE,@function
        .size           _ZN7cutlass13device_kernelINS_4gemm6kernel13GemmUniversalIN4cute5tupleIJiiiiEEENS1_10collective13CollectiveMmaINS1_34MainloopSm90TmaGmmaWarpSpecializedILi5ENS5_IJNS4_1CILi2EEESB_NSA_ILi1EEEEEENS1_35KernelTmaWarpSpecializedCooperativeEEENS5_IJNSA_ILi128EEESG_NSA_ILi64EEEEEENS_6half_tENS5_IJSC_llEEESJ_NS5_IJlSC_lEEENS4_8TiledMMAINS4_8MMA_AtomIJNS4_4SM904GMMA26MMA_64x128x16_F32F16F16_SSILNSP_5MajorE1ELSR_0ELNSP_7ScaleInE1ELSS_1EEEEEENS4_6LayoutINS5_IJSB_SC_SC_EEENS5_IJSC_NSA_ILi0EEESX_EEEEENS5_IJNS4_10UnderscoreES10_S10_EEEEENS4_23SM90_TMA_LOAD_MULTICASTENS4_14ComposedLayoutINS4_7SwizzleILi3ELi4ELi3EEENS4_18smem_ptr_flag_bitsILi16EEENSV_INS5_IJSH_NSA_ILi8EEEEEENS5_IJSC_SH_EEEEEEEvNS4_8identityES13_NS14_IS16_S18_NSV_INS5_IJS19_SH_EEENS5_IJSH_SC_EEEEEEEvS1E_EENS_8epilogue10collective6detail29Sm90TmaWarpSpecializedAdapterINS1L_15DefaultEpilogueISJ_SL_SL_NS1K_6thread17LinearCombinationISJ_Li1EffLNS1P_9ScaleType4KindE0ELNS_15FloatRoundStyleE2ESJ_EENS1_15EpilogueDefaultEEEEEvvEEEEvNT_6ParamsE,(.L_x_199 - _ZN7cutlass13device_kernelINS_4gemm6kernel13GemmUniversalIN4cute5tupleIJiiiiEEENS1_10collective13CollectiveMmaINS1_34MainloopSm90TmaGmmaWarpSpecializedILi5ENS5_IJNS4_1CILi2EEESB_NSA_ILi1EEEEEENS1_35KernelTmaWarpSpecializedCooperativeEEENS5_IJNSA_ILi128EEESG_NSA_ILi64EEEEEENS_6half_tENS5_IJSC_llEEESJ_NS5_IJlSC_lEEENS4_8TiledMMAINS4_8MMA_AtomIJNS4_4SM904GMMA26MMA_64x128x16_F32F16F16_SSILNSP_5MajorE1ELSR_0ELNSP_7ScaleInE1ELSS_1EEEEEENS4_6LayoutINS5_IJSB_SC_SC_EEENS5_IJSC_NSA_ILi0EEESX_EEEEENS5_IJNS4_10UnderscoreES10_S10_EEEEENS4_23SM90_TMA_LOAD_MULTICASTENS4_14ComposedLayoutINS4_7SwizzleILi3ELi4ELi3EEENS4_18smem_ptr_flag_bitsILi16EEENSV_INS5_IJSH_NSA_ILi8EEEEEENS5_IJSC_SH_EEEEEEEvNS4_8identityES13_NS14_IS16_S18_NSV_INS5_IJS19_SH_EEENS5_IJSH_SC_EEEEEEEvS1E_EENS_8epilogue10collective6detail29Sm90TmaWarpSpecializedAdapterINS1L_15DefaultEpilogueISJ_SL_SL_NS1K_6thread17LinearCombinationISJ_Li1EffLNS1P_9ScaleType4KindE0ELNS_15FloatRoundStyleE2ESJ_EENS1_15EpilogueDefaultEEEEEvvEEEEvNT_6ParamsE)
        .other          _ZN7cutlass13device_kernelINS_4gemm6kernel13GemmUniversalIN4cute5tupleIJiiiiEEENS1_10collective13CollectiveMmaINS1_34MainloopSm90TmaGmmaWarpSpecializedILi5ENS5_IJNS4_1CILi2EEESB_NSA_ILi1EEEEEENS1_35KernelTmaWarpSpecializedCooperativeEEENS5_IJNSA_ILi128EEESG_NSA_ILi64EEEEEENS_6half_tENS5_IJSC_llEEESJ_NS5_IJlSC_lEEENS4_8TiledMMAINS4_8MMA_AtomIJNS4_4SM904GMMA26MMA_64x128x16_F32F16F16_SSILNSP_5MajorE1ELSR_0ELNSP_7ScaleInE1ELSS_1EEEEEENS4_6LayoutINS5_IJSB_SC_SC_EEENS5_IJSC_NSA_ILi0EEESX_EEEEENS5_IJNS4_10UnderscoreES10_S10_EEEEENS4_23SM90_TMA_LOAD_MULTICASTENS4_14ComposedLayoutINS4_7SwizzleILi3ELi4ELi3EEENS4_18smem_ptr_flag_bitsILi16EEENSV_INS5_IJSH_NSA_ILi8EEEEEENS5_IJSC_SH_EEEEEEEvNS4_8identityES13_NS14_IS16_S18_NSV_INS5_IJS19_SH_EEENS5_IJSH_SC_EEEEEEEvS1E_EENS_8epilogue10collective6detail29Sm90TmaWarpSpecializedAdapterINS1L_15DefaultEpilogueISJ_SL_SL_NS1K_6thread17LinearCombinationISJ_Li1EffLNS1P_9ScaleType4KindE0ELNS_15FloatRoundStyleE2ESJ_EENS1_15EpilogueDefaultEEEEEvvEEEEvNT_6ParamsE,@"STO_CUDA_ENTRY STV_DEFAULT"
_ZN7cutlass13device_kernelINS_4gemm6kernel13GemmUniversalIN4cute5tupleIJiiiiEEENS1_10collective13CollectiveMmaINS1_34MainloopSm90TmaGmmaWarpSpecializedILi5ENS5_IJNS4_1CILi2EEESB_NSA_ILi1EEEEEENS1_35KernelTmaWarpSpecializedCooperativeEEENS5_IJNSA_ILi128EEESG_NSA_ILi64EEEEEENS_6half_tENS5_IJSC_llEEESJ_NS5_IJlSC_lEEENS4_8TiledMMAINS4_8MMA_AtomIJNS4_4SM904GMMA26MMA_64x128x16_F32F16F16_SSILNSP_5MajorE1ELSR_0ELNSP_7ScaleInE1ELSS_1EEEEEENS4_6LayoutINS5_IJSB_SC_SC_EEENS5_IJSC_NSA_ILi0EEESX_EEEEENS5_IJNS4_10UnderscoreES10_S10_EEEEENS4_23SM90_TMA_LOAD_MULTICASTENS4_14ComposedLayoutINS4_7SwizzleILi3ELi4ELi3EEENS4_18smem_ptr_flag_bitsILi16EEENSV_INS5_IJSH_NSA_ILi8EEEEEENS5_IJSC_SH_EEEEEEEvNS4_8identityES13_NS14_IS16_S18_NSV_INS5_IJS19_SH_EEENS5_IJSH_SC_EEEEEEEvS1E_EENS_8epilogue10collective6detail29Sm90TmaWarpSpecializedAdapterINS1L_15DefaultEpilogueISJ_SL_SL_NS1K_6thread17LinearCombinationISJ_Li1EffLNS1P_9ScaleType4KindE0ELNS_15FloatRoundStyleE2ESJ_EENS1_15EpilogueDefaultEEEEEvvEEEEvNT_6ParamsE:
[----:B------:R-:W0:Y:S01]  /*0000*/  LDC R1, c[0x0][0x28] ;  /* 0x00000a00ff017b82 */ /* 0x000e220000000800 */
[----:B------:R-:W1:Y:S01]  /*0010*/  S2R R95, SR_TID.X ;  /* 0x00000000005f7919 */ /* 0x000e620000002100 */
[----:B------:R-:W-:Y:S01]  /*0020*/  ELECT P0, URZ, PT ;  /* 0x00000000003f782f */ /* 0x000fe20003800000 */
[----:B------:R-:W-:Y:S01]  /*0030*/  BSSY B0, `(.L_x_0) ;  /* 0x000000f000007945 */ /* 0x000fe20003800000 */
[--C-:B-1----:R-:W-:Y:S02]  /*0040*/  SHF.R.U32.HI R0, RZ, 0x5, R95.reuse ;  /* 0x00000005ff007819 */ /* 0x102fe4000001165f */
[----:B------:R-:W-:-:S03]  /*0050*/  SHF.R.U32.HI R7, RZ, 0x7, R95 ;  /* 0x00000007ff077819 */ /* 0x000fc6000001165f */
[----:B------:R-:W1:Y:S04]  /*0060*/  SHFL.IDX PT, R3, R0, RZ, 0x1f ;  /* 0x00001fff00037589 */ /* 0x000e6800000e0000 */
[----:B------:R2:W3:Y:S01]  /*0070*/  SHFL.IDX PT, R2, R7, RZ, 0x1f ;  /* 0x00001fff07027589 */ /* 0x0004e200000e0000 */
[----:B-1----:R-:W-:-:S13]  /*0080*/  ISETP.NE.OR P0, PT, R3, RZ, !P0 ;  /* 0x000000ff0300720c */ /* 0x002fda0004705670 */
[----:B0-23--:R-:W-:Y:S05]  /*0090*/  @P0 BRA `(.L_x_1) ;  /* 0x0000000000200947 */ /* 0x00dfea0003800000 */
[----:B------:R-:W-:Y:S02]  /*00a0*/  ULDC.64 UR4, c[0x0][0x198] ;  /* 0x0000660000047ab9 */ /* 0x000fe40000000a00 */
[----:B------:R-:W-:Y:S02]  /*00b0*/  UIADD3 UR6, UP0, UR4, 0xf0, URZ ;  /* 0x000000f004067890 */ /* 0x000fe4000ff1e03f */
[----:B------:R-:W-:Y:S02]  /*00c0*/  UIADD3 UR4, UP1, UR4, 0x1f0, URZ ;  /* 0x000001f004047890 */ /* 0x000fe4000ff3e03f */
[----:B------:R-:W-:Y:S02]  /*00d0*/  UIADD3.X UR7, URZ, UR5, URZ, UP0, !UPT ;  /* 0x000000053f077290 */ /* 0x000fe400087fe43f */
[----:B------:R-:W-:-:S07]  /*00e0*/  UIADD3.X UR5, URZ, UR5, URZ, UP1, !UPT ;  /* 0x000000053f057290 */ /* 0x000fce0008ffe43f */
[----:B------:R0:W-:Y:S02]  /*00f0*/  UTMACCTL.PF [UR6] ;  /* 0x00000000060079b9 */ /* 0x0001e40008040000 */
[----:B------:R0:W-:Y:S02]  /*0100*/  UTMACCTL.PF [UR4] ;  /* 0x00000000040079b9 */ /* 0x0001e40008040000 */
[----:B0-----:R-:W-:Y:S01]  /*0110*/  NOP ;  /* 0x0000000000007918 */ /* 0x001fe20000000000 */
.L_x_1:
[----:B------:R-:W-:Y:S05]  /*0120*/  BSYNC B0 ;  /* 0x0000000000007941 */ /* 0x000fea0003800000 */
.L_x_0:
[----:B------:R-:W0:Y:S02]  /*0130*/  SHFL.IDX PT, R5, R0, RZ, 0x1f ;  /* 0x00001fff00057589 */ /* 0x000e2400000e0000 */
[----:B0-----:R-:W-:-:S13]  /*0140*/  ISETP.NE.AND P0, PT, R5, RZ, PT ;  /* 0x000000ff0500720c */ /* 0x001fda0003f05270 */
[----:B------:R-:W-:Y:S05]  /*0150*/  @P0 BRA `(.L_x_2) ;  /* 0x0000000000600947 */ /* 0x000fea0003800000 */
[----:B------:R-:W0:Y:S01]  /*0160*/  S2UR UR8, SR_CgaCtaId ;  /* 0x00000000000879c3 */ /* 0x000e220000008800 */
[----:B------:R-:W-:Y:S01]  /*0170*/  UMOV UR4, 0x400 ;  /* 0x0000040000047882 */ /* 0x000fe20000000000 */
[----:B------:R-:W-:Y:S01]  /*0180*/  UMOV UR5, 0x1 ;  /* 0x0000000100057882 */ /* 0x000fe20000000000 */
[----:B------:R-:W-:Y:S01]  /*0190*/  UMOV UR6, 0x6 ;  /* 0x0000000600067882 */ /* 0x000fe20000000000 */
[----:B------:R-:W-:Y:S01]  /*01a0*/  ELECT P0, URZ, PT ;  /* 0x00000000003f782f */ /* 0x000fe20003800000 */
[----:B------:R-:W-:-:S04]  /*01b0*/  UIADD3 UR6, -UR6, 0x100000, URZ ;  /* 0x0010000006067890 */ /* 0x000fc8000fffe13f */
[----:B------:R-:W-:Y:S02]  /*01c0*/  USHF.L.U32 UR7, UR6, 0xb, URZ ;  /* 0x0000000b06077899 */ /* 0x000fe4000800063f */
[----:B------:R-:W-:Y:S02]  /*01d0*/  USHF.L.U32 UR6, UR6, 0x1, URZ ;  /* 0x0000000106067899 */ /* 0x000fe4000800063f */
[----:B0-----:R-:W-:Y:S02]  /*01e0*/  ULEA UR8, UR8, UR4, 0x18 ;  /* 0x0000000408087291 */ /* 0x001fe4000f8ec03f */
[----:B------:R-:W-:-:S04]  /*01f0*/  UIADD3 UR4, -UR5, 0x100000, URZ ;  /* 0x0010000005047890 */ /* 0x000fc8000fffe13f */
[----:B------:R-:W-:Y:S02]  /*0200*/  USHF.L.U32 UR5, UR4, 0xb, URZ ;  /* 0x0000000b04057899 */ /* 0x000fe4000800063f */
[----:B------:R-:W-:Y:S01]  /*0210*/  USHF.L.U32 UR4, UR4, 0x1, URZ ;  /* 0x0000000104047899 */ /* 0x000fe2000800063f */
[----:B------:R-:W0:Y:S11]  /*0220*/  FENCE.VIEW.ASYNC.S ;  /* 0x00000000000073c6 */ /* 0x000e360000000000 */
[----:B0-----:R0:W1:Y:S01]  /*0230*/  SYNCS.EXCH.64 URZ, [UR8], UR4 ;  /* 0x00000004083f75b2 */ /* 0x0010620008000100 */
[----:B------:R0:W2:Y:S01]  /*0240*/  SYNCS.EXCH.64 URZ, [UR8+0x28], UR6 ;  /* 0x00002806083f75b2 */ /* 0x0000a20008000100 */
[----:B------:R0:W3:Y:S01]  /*0250*/  SYNCS.EXCH.64 URZ, [UR8+0x8], UR4 ;  /* 0x00000804083f75b2 */ /* 0x0000e20008000100 */
[----:B------:R0:W4:Y:S01]  /*0260*/  SYNCS.EXCH.64 URZ, [UR8+0x30], UR6 ;  /* 0x00003006083f75b2 */ /* 0x0001220008000100 */
[----:B------:R0:W0:Y:S01]  /*0270*/  SYNCS.EXCH.64 URZ, [UR8+0x10], UR4 ;  /* 0x00001004083f75b2 */ /* 0x0000220008000100 */
[----:B------:R0:W0:Y:S01]  /*0280*/  SYNCS.EXCH.64 URZ, [UR8+0x38], UR6 ;  /* 0x00003806083f75b2 */ /* 0x0000220008000100 */
[----:B------:R0:W0:Y:S01]  /*0290*/  SYNCS.EXCH.64 URZ, [UR8+0x18], UR4 ;  /* 0x00001804083f75b2 */ /* 0x0000220008000100 */
[----:B------:R0:W0:Y:S01]  /*02a0*/  SYNCS.EXCH.64 URZ, [UR8+0x40], UR6 ;  /* 0x00004006083f75b2 */ /* 0x0000220008000100 */
[----:B------:R0:W0:Y:S01]  /*02b0*/  SYNCS.EXCH.64 URZ, [UR8+0x20], UR4 ;  /* 0x00002004083f75b2 */ /* 0x0000220008000100 */
[----:B------:R0:W0:Y:S01]  /*02c0*/  SYNCS.EXCH.64 URZ, [UR8+0x48], UR6 ;  /* 0x00004806083f75b2 */ /* 0x0000220008000100 */
[----:B------:R-:W-:Y:S01]  /*02d0*/  NOP ;  /* 0x0000000000007918 */ /* 0x000fe20000000000 */
.L_x_2:
[----:B------:R-:W-:Y:S01]  /*02e0*/  SHF.R.S32.HI R4, RZ, 0x1f, R95 ;  /* 0x0000001fff047819 */ /* 0x000fe2000001145f */
[----:B------:R-:W5:Y:S01]  /*02f0*/  SHFL.IDX PT, R0, R0, RZ, 0x1f ;  /* 0x00001fff00007589 */ /* 0x000f6200000e0000 */
[----:B0-----:R-:W0:Y:S01]  /*0300*/  S2UR UR8, SR_CTAID.X ;  /* 0x00000000000879c3 */ /* 0x001e220000002500 */
[----:B------:R-:W-:Y:S02]  /*0310*/  ELECT P0, URZ, PT ;  /* 0x00000000003f782f */ /* 0x000fe40003800000 */
[----:B------:R-:W-:Y:S01]  /*0320*/  LEA.HI R4, R4, R95, RZ, 0x7 ;  /* 0x0000005f04047211 */ /* 0x000fe200078f38ff */
[----:B------:R-:W-:Y:S01]  /*0330*/  ULDC UR4, c[0x0][0x150] ;  /* 0x0000540000047ab9 */ /* 0x000fe20000000800 */
[----:B------:R-:W-:Y:S01]  /*0340*/  SHF.R.S32.HI R6, RZ, 0x1f, R5 ;  /* 0x0000001fff067819 */ /* 0x000fe20000011405 */
[----:B------:R-:W-:Y:S01]  /*0350*/  NOP ;  /* 0x0000000000007918 */ /* 0x000fe20000000000 */
[----:B------:R-:W-:Y:S01]  /*0360*/  LOP3.LUT R4, R4, 0xffffff80, RZ, 0xc0, !PT ;  /* 0xffffff8004047812 */ /* 0x000fe200078ec0ff */
[----:B------:R-:W-:Y:S01]  /*0370*/  NOP ;  /* 0x0000000000007918 */ /* 0x000fe20000000000 */
[----:B------:R-:W-:Y:S01]  /*0380*/  LEA.HI R6, R6, R5, RZ, 0x2 ;  /* 0x0000000506067211 */ /* 0x000fe200078f10ff */
[----:B------:R-:W1:Y:S01]  /*0390*/  LDC R11, c[0x0][0x144] ;  /* 0x00005100ff0b7b82 */ /* 0x000e620000000800 */
[----:B------:R-:W-:Y:S01]  /*03a0*/  IMAD.MOV.U32 R22, RZ, RZ, 0x1 ;  /* 0x00000001ff167424 */ /* 0x000fe200078e00ff */
[----:B------:R-:W-:Y:S01]  /*03b0*/  ISETP.NE.AND P3, PT, R2, RZ, PT ;  /* 0x000000ff0200720c */ /* 0x000fe20003f65270 */
[----:B------:R-:W-:Y:S01]  /*03c0*/  IMAD.IADD R8, R95, 0x1, -R4 ;  /* 0x000000015f087824 */ /* 0x000fe200078e0a04 */
[----:B------:R-:W-:Y:S01]  /*03d0*/  LOP3.LUT R6, R6, 0x3ffffffc, RZ, 0xc0, !PT ;  /* 0x3ffffffc06067812 */ /* 0x000fe200078ec0ff */
[----:B------:R-:W2:Y:S03]  /*03e0*/  S2R R4, SR_CTAID.Y ;  /* 0x0000000000047919 */ /* 0x000ea60000002600 */
[----:B------:R-:W-:Y:S01]  /*03f0*/  SHF.R.S32.HI R9, RZ, 0x1f, R8 ;  /* 0x0000001fff097819 */ /* 0x000fe20000011408 */
[----:B------:R-:W-:Y:S01]  /*0400*/  IMAD.IADD R6, R5, 0x1, -R6 ;  /* 0x0000000105067824 */ /* 0x000fe200078e0a06 */
[----:B------:R-:W3:Y:S02]  /*0410*/  LDC R13, c[0x0][0x140] ;  /* 0x00005000ff0d7b82 */ /* 0x000ee40000000800 */
[----:B------:R-:W-:-:S02]  /*0420*/  LEA.HI R9, R9, R8, RZ, 0x3 ;  /* 0x0000000809097211 */ /* 0x000fc400078f18ff */
[----:B-----5:R-:W-:Y:S02]  /*0430*/  ISETP.NE.OR P0, PT, R0, RZ, !P0 ;  /* 0x000000ff0000720c */ /* 0x020fe40004705670 */
[--C-:B------:R-:W-:Y:S02]  /*0440*/  SHF.R.S32.HI R0, RZ, 0x3, R9.reuse ;  /* 0x00000003ff007819 */ /* 0x100fe40000011409 */
[----:B0-----:R-:W-:Y:S02]  /*0450*/  I2FP.F32.U32 R10, UR8 ;  /* 0x00000008000a7c45 */ /* 0x001fe40008201000 */
[----:B------:R-:W-:-:S03]  /*0460*/  SHF.R.S32.HI R9, RZ, 0x1f, R9 ;  /* 0x0000001fff097819 */ /* 0x000fc60000011409 */
[----:B------:R-:W-:Y:S01]  /*0470*/  FMUL R10, R10, UR4 ;  /* 0x000000040a0a7c20 */ /* 0x000fe20008400000 */
[----:B------:R-:W-:Y:S01]  /*0480*/  LEA.HI R9, R9, R0, RZ, 0x2 ;  /* 0x0000000009097211 */ /* 0x000fe200078f10ff */
[----:B------:R-:W-:Y:S02]  /*0490*/  ULDC UR4, c[0x0][0x154] ;  /* 0x0000550000047ab9 */ /* 0x000fe40000000800 */
[----:B------:R-:W-:Y:S01]  /*04a0*/  VOTEU.ALL UP0, P0 ;  /* 0x00000000003f7886 */ /* 0x000fe20000000000 */
[----:B------:R-:W-:Y:S01]  /*04b0*/  LOP3.LUT R9, R9, 0xfffffffc, RZ, 0xc0, !PT ;  /* 0xfffffffc09097812 */ /* 0x000fe200078ec0ff */
[----:B------:R-:W0:Y:S01]  /*04c0*/  F2I.U32.TRUNC.NTZ R10, R10 ;  /* 0x0000000a000a7305 */ /* 0x000e22000020f000 */
[----:B------:R-:W-:Y:S02]  /*04d0*/  VOTEU.ALL UP1, P0 ;  /* 0x00000000003f7886 */ /* 0x000fe40000020000 */
[----:B------:R-:W5:Y:S01]  /*04e0*/  @!UP0 S2UR UR7, SR_CgaCtaId ;  /* 0x00000000000789c3 */ /* 0x000f620000008800 */
[----:B------:R-:W-:Y:S01]  /*04f0*/  IMAD.IADD R9, R0, 0x1, -R9 ;  /* 0x0000000100097824 */ /* 0x000fe200078e0a09 */
[----:B------:R-:W-:Y:S01]  /*0500*/  SHF.R.S32.HI R0, RZ, 0x1f, R3 ;  /* 0x0000001fff007819 */ /* 0x000fe20000011403 */
[----:B------:R-:W-:Y:S01]  /*0510*/  @!UP0 UMOV UR6, 0x400 ;  /* 0x0000040000068882 */ /* 0x000fe20000000000 */
[----:B---3--:R-:W-:Y:S01]  /*0520*/  ISETP.EQ.U32.AND P2, PT, R13, 0x1, PT ;  /* 0x000000010d00780c */ /* 0x008fe20003f42070 */
[----:B------:R-:W-:Y:S01]  /*0530*/  IMAD R19, R6, 0x4, R9 ;  /* 0x0000000406137824 */ /* 0x000fe200078e0209 */
[----:B--2---:R-:W-:-:S02]  /*0540*/  I2FP.F32.U32 R12, R4 ;  /* 0x00000004000c7245 */ /* 0x004fc40000201000 */
[----:B------:R-:W2:Y:S01]  /*0550*/  LDC R9, c[0x0][0x148] ;  /* 0x00005200ff097b82 */ /* 0x000ea20000000800 */
[----:B------:R-:W-:Y:S02]  /*0560*/  LEA.HI R0, R0, R3, RZ, 0x2 ;  /* 0x0000000300007211 */ /* 0x000fe400078f10ff */
[----:B------:R-:W-:Y:S01]  /*0570*/  LEA.HI R6, R19, R19, RZ, 0x1 ;  /* 0x0000001313067211 */ /* 0x000fe200078f08ff */
[----:B0-----:R-:W-:Y:S02]  /*0580*/  IMAD.MOV R14, RZ, RZ, -R10 ;  /* 0x000000ffff0e7224 */ /* 0x001fe400078e0a0a */
[----:B------:R-:W-:Y:S01]  /*0590*/  FMUL R12, R12, UR4 ;  /* 0x000000040c0c7c20 */ /* 0x000fe20008400000 */
[----:B------:R-:W-:Y:S01]  /*05a0*/  LOP3.LUT R0, R0, 0xfffffffc, RZ, 0xc0, !PT ;  /* 0xfffffffc00007812 */ /* 0x000fe200078ec0ff */
[----:B------:R-:W-:Y:S01]  /*05b0*/  UMOV UR4, 0x20 ;  /* 0x0000002000047882 */ /* 0x000fe20000000000 */
[----:B------:R-:W-:Y:S01]  /*05c0*/  LOP3.LUT R10, R6, 0xfffffffe, RZ, 0xc0, !PT ;  /* 0xfffffffe060a7812 */ /* 0x000fe200078ec0ff */
[----:B-1----:R-:W-:Y:S01]  /*05d0*/  IMAD R6, R11, R14, UR8 ;  /* 0x000000080b067e24 */ /* 0x002fe2000f8e020e */
[----:B------:R-:W-:-:S04]  /*05e0*/  @!UP0 UIADD3 UR4, -UR4, 0x100000, URZ ;  /* 0x0010000004048890 */ /* 0x000fc8000fffe13f */
[----:B------:R-:W-:Y:S02]  /*05f0*/  @!UP0 USHF.L.U32 UR5, UR4, 0xb, URZ ;  /* 0x0000000b04058899 */ /* 0x000fe4000800063f */
[----:B------:R-:W-:Y:S01]  /*0600*/  @!UP0 USHF.L.U32 UR4, UR4, 0x1, URZ ;  /* 0x0000000104048899 */ /* 0x000fe2000800063f */
[----:B------:R-:W0:Y:S01]  /*0610*/  F2I.U32.TRUNC.NTZ R12, R12 ;  /* 0x0000000c000c7305 */ /* 0x000e22000020f000 */
[----:B------:R-:W-:Y:S02]  /*0620*/  IMAD.IADD R3, R3, 0x1, -R0 ;  /* 0x0000000103037824 */ /* 0x000fe400078e0a00 */
[C---:B------:R-:W-:Y:S02]  /*0630*/  IMAD.IADD R11, R19.reuse, 0x1, -R10 ;  /* 0x00000001130b7824 */ /* 0x040fe400078e0a0a */
[----:B------:R-:W-:Y:S01]  /*0640*/  IMAD.SHL.U32 R10, R19, 0x4, RZ ;  /* 0x00000004130a7824 */ /* 0x000fe200078e00ff */
[----:B-----5:R-:W-:Y:S01]  /*0650*/  @!UP0 ULEA UR6, UR7, UR6, 0x18 ;  /* 0x0000000607068291 */ /* 0x020fe2000f8ec03f */
[----:B------:R-:W-:Y:S01]  /*0660*/  ISETP.NE.AND P1, PT, R3, 0x3, PT ;  /* 0x000000030300780c */ /* 0x000fe20003f25270 */
[----:B------:R-:W-:Y:S01]  /*0670*/  VOTEU.ALL UP0, P0 ;  /* 0x00000000003f7886 */ /* 0x000fe20000000000 */
[----:B------:R-:W-:-:S02]  /*0680*/  ISETP.NE.AND P4, PT, R11, R6, PT ;  /* 0x000000060b00720c */ /* 0x000fc40003f85270 */
[----:B------:R-:W-:Y:S02]  /*0690*/  LOP3.LUT R19, R19, 0xc, R10, 0x78, !PT ;  /* 0x0000000c13137812 */ /* 0x000fe400078e780a */
[----:B------:R-:W-:Y:S01]  /*06a0*/  LOP3.LUT P0, RZ, R8, 0x7, RZ, 0xc0, !PT ;  /* 0x0000000708ff7812 */ /* 0x000fe2000780c0ff */
[C---:B------:R-:W-:Y:S01]  /*06b0*/  VIADD R8, R2.reuse, 0xffffffff ;  /* 0xffffffff02087836 */ /* 0x040fe20000000000 */
[----:B------:R-:W-:Y:S01]  /*06c0*/  ISETP.EQ.OR P1, PT, R3, RZ, !P1 ;  /* 0x000000ff0300720c */ /* 0x000fe20004f22670 */
[----:B0-----:R-:W-:Y:S01]  /*06d0*/  IMAD.MOV R23, RZ, RZ, -R12 ;  /* 0x000000ffff177224 */ /* 0x001fe200078e0a0c */
[----:B------:R-:W-:Y:S01]  /*06e0*/  ISETP.LT.U32.AND P0, PT, R19, 0x4, !P0 ;  /* 0x000000041300780c */ /* 0x000fe20004701070 */
[----:B------:R-:W0:Y:S02]  /*06f0*/  FENCE.VIEW.ASYNC.S ;  /* 0x00000000000073c6 */ /* 0x000e240000000000 */
[----:B0-----:R0:W1:Y:S01]  /*0700*/  @!UP0 SYNCS.EXCH.64 URZ, [UR6+0x60], UR4 ;  /* 0x00006004063f85b2 */ /* 0x0010620008000100 */
[----:B------:R-:W-:Y:S01]  /*0710*/  ISETP.EQ.AND P1, PT, R2, RZ, P1 ;  /* 0x000000ff0200720c */ /* 0x000fe20000f22270 */
[----:B--2---:R-:W-:Y:S01]  /*0720*/  IMAD R11, R9, R23, R4 ;  /* 0x00000017090b7224 */ /* 0x004fe200078e0204 */
[----:B------:R-:W-:-:S02]  /*0730*/  ISETP.GE.U32.AND P6, PT, R8, 0x2, PT ;  /* 0x000000020800780c */ /* 0x000fc40003fc6070 */
[----:B------:R-:W-:Y:S02]  /*0740*/  @P4 LEA.HI R0, R19, R19, RZ, 0x1 ;  /* 0x0000001313004211 */ /* 0x000fe400078f08ff */
[----:B------:R-:W-:Y:S02]  /*0750*/  SEL R18, RZ, 0x1, !P1 ;  /* 0x00000001ff127807 */ /* 0x000fe40004800000 */
[----:B------:R-:W-:Y:S02]  /*0760*/  @P4 SHF.R.S32.HI R0, RZ, 0x1, R0 ;  /* 0x00000001ff004819 */ /* 0x000fe40000011400 */
[----:B------:R-:W-:Y:S02]  /*0770*/  SEL R18, R18, 0x2, P6 ;  /* 0x0000000212127807 */ /* 0x000fe40003000000 */
[----:B------:R-:W-:Y:S02]  /*0780*/  @P4 ISETP.NE.AND P5, PT, R0, R11, PT ;  /* 0x0000000b0000420c */ /* 0x000fe40003fa5270 */
[----:B------:R-:W-:Y:S01]  /*0790*/  SEL R11, RZ, 0x1, !P0 ;  /* 0x00000001ff0b7807 */ /* 0x000fe20004000000 */
[----:B------:R0:W2:Y:S01]  /*07a0*/  @!UP1 SYNCS.EXCH.64 URZ, [UR6+0x68], UR4 ;  /* 0x00006804063f95b2 */ /* 0x0000a20008000100 */
[----:B------:R-:W-:Y:S01]  /*07b0*/  @P4 SEL R22, RZ, 0x1, P5 ;  /* 0x00000001ff164807 */ /* 0x000fe20002800000 */
[----:B------:R-:W-:Y:S01]  /*07c0*/  NOP ;  /* 0x0000000000007918 */ /* 0x000fe20000000000 */
[----:B------:R-:W-:-:S02]  /*07d0*/  LOP3.LUT R0, R95, 0x7f, RZ, 0xc0, !PT ;  /* 0x0000007f5f007812 */ /* 0x000fc400078ec0ff */
[----:B------:R-:W-:Y:S01]  /*07e0*/  LOP3.LUT R22, R22, R11, RZ, 0xc0, !PT ;  /* 0x0000000b16167212 */ /* 0x000fe200078ec0ff */
[----:B01----:R-:W-:Y:S06]  /*07f0*/  @!P2 BRA `(.L_x_3) ;  /* 0x000000000008a947 */ /* 0x003fec0003800000 */
[----:B--2-4-:R-:W-:Y:S01]  /*0800*/  UCGABAR_ARV ;  /* 0x00000000000079c7 */ /* 0x014fe20008000000 */
[----:B------:R-:W-:Y:S05]  /*0810*/  BRA `(.L_x_4) ;  /* 0x0000000000047947 */ /* 0x000fea0003800000 */
.L_x_3:
[----:B--2-4-:R-:W-:Y:S01]  /*0820*/  NOP ;  /* 0x0000000000007918 */ /* 0x014fe20000000000 */
.L_x_4:
[----:B------:R-:W0:Y:S01]  /*0830*/  LDC R2, c[0x0][0x65c] ;  /* 0x00019700ff027b82 */ /* 0x000e220000000800 */
[----:B------:R-:W-:Y:S02]  /*0840*/  IMAD.U32 R10, RZ, RZ, UR8 ;  /* 0x00000008ff0a7e24 */ /* 0x000fe4000f8e00ff */
[----:B------:R-:W-:Y:S01]  /*0850*/  IMAD.MOV.U32 R11, RZ, RZ, RZ ;  /* 0x000000ffff0b7224 */ /* 0x000fe200078e00ff */
[----:B0-----:R-:W-:-:S04]  /*0860*/  ISETP.NE.AND P1, PT, R2, 0x1, PT ;  /* 0x000000010200780c */ /* 0x001fc80003f25270 */
[----:B------:R-:W-:-:S09]  /*0870*/  P2R R5, PR, RZ, 0x2 ;  /* 0x00000002ff057803 */ /* 0x000fd20000000000 */
[----:B------:R-:W0:Y:S01]  /*0880*/  @P1 LDC R17, c[0x0][0x10] ;  /* 0x00000400ff111b82 */ /* 0x000e220000000800 */
[----:B------:R-:W-:Y:S02]  /*0890*/  @P1 IMAD.MOV.U32 R5, RZ, RZ, RZ ;  /* 0x000000ffff051224 */ /* 0x000fe400078e00ff */
[----:B------:R-:W-:-:S05]  /*08a0*/  @P1 IMAD.MOV.U32 R15, RZ, RZ, RZ ;  /* 0x000000ffff0f1224 */ /* 0x000fca00078e00ff */
[----:B------:R-:W1:Y:S01]  /*08b0*/  @!P1 LDC R13, c[0x0][0xc] ;  /* 0x00000300ff0d9b82 */ /* 0x000e620000000800 */
[----:B------:R-:W-:Y:S01]  /*08c0*/  ULDC UR4, c[0x0][0xc] ;  /* 0x0000030000047ab9 */ /* 0x000fe20000000800 */
[----:B------:R-:W-:Y:S01]  /*08d0*/  ULDC UR5, c[0x0][0x10] ;  /* 0x0000040000057ab9 */ /* 0x000fe20000000800 */
[----:B------:R-:W-:Y:S01]  /*08e0*/  ULDC UR6, c[0x0][0x14] ;  /* 0x0000050000067ab9 */ /* 0x000fe20000000800 */
[----:B------:R-:W-:-:S04]  /*08f0*/  UIMAD.WIDE.U32 UR4, UR4, UR5, URZ ;  /* 0x00000005040472a5 */ /* 0x000fc8000f8e003f */
[----:B------:R-:W-:Y:S02]  /*0900*/  UIMAD.WIDE.U32 UR36, UR4, UR6, URZ ;  /* 0x00000006042472a5 */ /* 0x000fe4000f8e003f */
[----:B------:R-:W-:-:S04]  /*0910*/  UIMAD UR42, UR5, UR6, URZ ;  /* 0x00000006052a72a4 */ /* 0x000fc8000f8e023f */
[----:B------:R-:W-:Y:S01]  /*0920*/  UIADD3 UR42, UR37, UR42, URZ ;  /* 0x0000002a252a7290 */ /* 0x000fe2000fffe03f */
[----:B0-----:R-:W-:-:S04]  /*0930*/  @P1 IMAD.WIDE.U32 R16, R17, UR8, R4 ;  /* 0x0000000811101c25 */ /* 0x001fc8000f8e0004 */
[----:B------:R-:W-:Y:S02]  /*0940*/  @P1 IMAD.IADD R17, R17, 0x1, R15 ;  /* 0x0000000111111824 */ /* 0x000fe400078e020f */
[----:B-1----:R-:W-:-:S04]  /*0950*/  @!P1 IMAD.WIDE.U32 R10, R4, R13, R10 ;  /* 0x0000000d040a9225 */ /* 0x002fc800078e000a */
[----:B------:R-:W-:Y:S02]  /*0960*/  @!P1 IMAD.MOV.U32 R16, RZ, RZ, R10 ;  /* 0x000000ffff109224 */ /* 0x000fe400078e000a */
[----:B------:R-:W-:Y:S01]  /*0970*/  @!P1 IMAD.MOV.U32 R17, RZ, RZ, R11 ;  /* 0x000000ffff119224 */ /* 0x000fe200078e000b */
[----:B------:R-:W-:Y:S06]  /*0980*/  @!P2 BRA `(.L_x_5) ;  /* 0x00000000000ca947 */ /* 0x000fec0003800000 */
[----:B------:R-:W-:Y:S01]  /*0990*/  UCGABAR_WAIT ;  /* 0x0000000000007dc7 */ /* 0x000fe20008000000 */
[----:B------:R-:W-:Y:S01]  /*09a0*/  CCTL.IVALL ;  /* 0x00000000ff00798f */ /* 0x000fe20002000000 */
[----:B------:R-:W-:Y:S05]  /*09b0*/  BRA `(.L_x_6) ;  /* 0x0000000000047947 */ /* 0x000fea0003800000 */
.L_x_5:
[----:B------:R-:W-:Y:S06]  /*09c0*/  BAR.SYNC.DEFER_BLOCKING 0x0 ;  /* 0x0000000000007b1d */ /* 0x000fec0000010000 */
.L_x_6:
[----:B------:R-:W-:Y:S05]  /*09d0*/  @!P3 BRA `(.L_x_7) ;  /* 0x0000005c00a4b947 */ /* 0x000fea0003800000 */
[----:B------:R-:W-:-:S13]  /*09e0*/  ISETP.GT.U32.AND P0, PT, R8, 0x1, PT ;  /* 0x000000010800780c */ /* 0x000fda0003f04070 */
[----:B------:R-:W-:Y:S05]  /*09f0*/  @P0 EXIT ;  /* 0x000000000000094d */ /* 0x000fea0003800000 */
[----:B------:R-:W-:Y:S01]  /*0a00*/  ULDC.64 UR4, c[0x0][0x650] ;  /* 0x0001940000047ab9 */ /* 0x000fe20000000a00 */
[----:B------:R-:W-:Y:S01]  /*0a10*/  PRMT R3, RZ, 0x7610, R3 ;  /* 0x00007610ff037816 */ /* 0x000fe20000000003 */
[----:B------:R-:W-:Y:S01]  /*0a20*/  IMAD.MOV.U32 R103, RZ, RZ, -0x1 ;  /* 0xffffffffff677424 */ /* 0x000fe200078e00ff */
[----:B------:R-:W-:Y:S01]  /*0a30*/  ISETP.GE.U32.AND P0, PT, R16, UR4, PT ;  /* 0x0000000410007c0c */ /* 0x000fe2000bf06070 */
[----:B------:R-:W-:Y:S02]  /*0a40*/  IMAD.MOV.U32 R100, RZ, RZ, -0x1 ;  /* 0xffffffffff647424 */ /* 0x000fe400078e00ff */
[----:B------:R-:W-:Y:S01]  /*0a50*/  IMAD.MOV.U32 R101, RZ, RZ, -0x1 ;  /* 0xffffffffff657424 */ /* 0x000fe200078e00ff */
[----:B------:R-:W-:-:S13]  /*0a60*/  ISETP.GE.U32.AND.EX P0, PT, R17, UR5, PT, P0 ;  /* 0x0000000511007c0c */ /* 0x000fda000bf06100 */
[----:B------:R-:W-:Y:S05]  /*0a70*/  @P0 BRA `(.L_x_8) ;  /* 0x0000000400280947 */ /* 0x000fea0003800000 */
[----:B------:R-:W0:Y:S01]  /*0a80*/  LDC.64 R24, c[0x0][0x628] ;  /* 0x00018a00ff187b82 */ /* 0x000e220000000a00 */
[----:B------:R-:W-:Y:S02]  /*0a90*/  IMAD.MOV.U32 R10, RZ, RZ, R16 ;  /* 0x000000ffff0a7224 */ /* 0x000fe400078e0010 */
[----:B------:R-:W-:-:S05]  /*0aa0*/  IMAD.MOV.U32 R11, RZ, RZ, R17 ;  /* 0x000000ffff0b7224 */ /* 0x000fca00078e0011 */
[----:B------:R-:W1:Y:S08]  /*0ab0*/  LDC R8, c[0x0][0x630] ;  /* 0x00018c00ff087b82 */ /* 0x000e700000000800 */
[----:B------:R-:W2:Y:S01]  /*0ac0*/  LDC.64 R26, c[0x0][0x620] ;  /* 0x00018800ff1a7b82 */ /* 0x000ea20000000a00 */
[----:B0-----:R-:W-:-:S04]  /*0ad0*/  ISETP.NE.U32.AND P0, PT, R24, RZ, PT ;  /* 0x000000ff1800720c */ /* 0x001fc80003f05070 */
[----:B------:R-:W-:-:S13]  /*0ae0*/  ISETP.NE.AND.EX P0, PT, R25, RZ, PT, P0 ;  /* 0x000000ff1900720c */ /* 0x000fda0003f05300 */
[----:B-12---:R-:W-:Y:S05]  /*0af0*/  @!P0 BRA `(.L_x_9) ;  /* 0x0000000000288947 */ /* 0x006fea0003800000 */
[----:B------:R-:W0:Y:S02]  /*0b00*/  LDC R3, c[0x0][0x634] ;  /* 0x00018d00ff037b82 */ /* 0x000e240000000800 */
[----:B0-----:R-:W-:-:S05]  /*0b10*/  IADD3 R3, P0, R16, R3, RZ ;  /* 0x0000000310037210 */ /* 0x001fca0007f1e0ff */
[----:B------:R-:W-:-:S04]  /*0b20*/  IMAD.X R21, RZ, RZ, R17, P0 ;  /* 0x000000ffff157224 */ /* 0x000fc800000e0611 */
[----:B------:R-:W-:-:S04]  /*0b30*/  IMAD.WIDE.U32 R10, R21, R24, RZ ;  /* 0x00000018150a7225 */ /* 0x000fc800078e00ff */
[----:B------:R-:W-:-:S04]  /*0b40*/  IMAD.WIDE.U32 R12, P0, R3, R25, R10 ;  /* 0x00000019030c7225 */ /* 0x000fc8000780000a */
[----:B------:R-:W-:-:S04]  /*0b50*/  IMAD.WIDE.U32 R10, R3, R24, RZ ;  /* 0x00000018030a7225 */ /* 0x000fc800078e00ff */
[----:B------:R-:W-:Y:S01]  /*0b60*/  IMAD.X R15, RZ, RZ, RZ, P0 ;  /* 0x000000ffff0f7224 */ /* 0x000fe200000e06ff */
[----:B------:R-:W-:Y:S01]  /*0b70*/  IADD3 RZ, P0, R11, R12, RZ ;  /* 0x0000000c0bff7210 */ /* 0x000fe20007f1e0ff */
[----:B------:R-:W-:-:S04]  /*0b80*/  IMAD.MOV.U32 R14, RZ, RZ, R13 ;  /* 0x000000ffff0e7224 */ /* 0x000fc800078e000d */
[----:B------:R-:W-:-:S08]  /*0b90*/  IMAD.WIDE.U32.X R10, R21, R25, R14, P0 ;  /* 0x00000019150a7225 */ /* 0x000fd000000e040e */
.L_x_9:
[----:B------:R-:W0:Y:S01]  /*0ba0*/  LDC.64 R30, c[0x0][0x640] ;  /* 0x00019000ff1e7b82 */ /* 0x000e220000000a00 */
[-CC-:B------:R-:W-:Y:S01]  /*0bb0*/  SHF.R.U64 R101, R10, R8.reuse, R11.reuse ;  /* 0x000000080a657219 */ /* 0x180fe2000000120b */
[----:B------:R-:W-:Y:S01]  /*0bc0*/  IMAD R29, R9, R23, R4 ;  /* 0x00000017091d7224 */ /* 0x000fe200078e0204 */
[----:B------:R-:W-:Y:S01]  /*0bd0*/  SHF.R.U32.HI R3, RZ, R8, R11 ;  /* 0x00000008ff037219 */ /* 0x000fe2000001160b */
[----:B------:R-:W-:Y:S01]  /*0be0*/  IMAD.MOV.U32 R23, RZ, RZ, 0x1 ;  /* 0x00000001ff177424 */ /* 0x000fe200078e00ff */
[----:B------:R-:W-:-:S03]  /*0bf0*/  IADD3 R5, P0, RZ, -R101, RZ ;  /* 0x80000065ff057210 */ /* 0x000fc60007f1e0ff */
[----:B------:R-:W1:Y:S02]  /*0c00*/  LDC R12, c[0x0][0x618] ;  /* 0x00018600ff0c7b82 */ /* 0x000e640000000800 */
[----:B------:R-:W-:Y:S02]  /*0c10*/  IMAD.X R3, RZ, RZ, ~R3, P0 ;  /* 0x000000ffff037224 */ /* 0x000fe400000e0e03 */
[----:B------:R-:W-:-:S04]  /*0c20*/  IMAD.WIDE.U32 R10, R5, R26, R16 ;  /* 0x0000001a050a7225 */ /* 0x000fc800078e0010 */
[----:B------:R-:W2:Y:S01]  /*0c30*/  LDC R20, c[0x0][0x608] ;  /* 0x00018200ff147b82 */ /* 0x000ea20000000800 */
[----:B------:R-:W-:Y:S02]  /*0c40*/  IMAD R8, R3, R26, RZ ;  /* 0x0000001a03087224 */ /* 0x000fe400078e02ff */
[----:B------:R-:W-:Y:S02]  /*0c50*/  IMAD.MOV.U32 R3, RZ, RZ, -0x1 ;  /* 0xffffffffff037424 */ /* 0x000fe400078e00ff */
[----:B------:R-:W-:-:S03]  /*0c60*/  IMAD R5, R5, R27, R8 ;  /* 0x0000001b05057224 */ /* 0x000fc600078e0208 */
[----:B------:R-:W3:Y:S01]  /*0c70*/  LDC R28, c[0x0][0x658] ;  /* 0x00019600ff1c7b82 */ /* 0x000ee20000000800 */
[----:B------:R-:W-:Y:S01]  /*0c80*/  IMAD.IADD R5, R11, 0x1, R5 ;  /* 0x000000010b057824 */ /* 0x000fe200078e0205 */
[----:B0-----:R-:W-:-:S04]  /*0c90*/  ISETP.NE.U32.AND P0, PT, R30, RZ, PT ;  /* 0x000000ff1e00720c */ /* 0x001fc80003f05070 */
[----:B------:R-:W-:Y:S02]  /*0ca0*/  ISETP.NE.AND.EX P0, PT, R31, RZ, PT, P0 ;  /* 0x000000ff1f00720c */ /* 0x000fe40003f05300 */
[----:B------:R-:W0:Y:S01]  /*0cb0*/  LDC R24, c[0x0][0x600] ;  /* 0x00018000ff187b82 */ /* 0x000e220000000800 */
[-CC-:B-1----:R-:W-:Y:S02]  /*0cc0*/  SHF.R.U64 R14, R10, R12.reuse, R5.reuse ;  /* 0x0000000c0a0e7219 */ /* 0x182fe40000001205 */
[----:B------:R-:W-:-:S05]  /*0cd0*/  SHF.R.U32.HI R5, RZ, R12, R5 ;  /* 0x0000000cff057219 */ /* 0x000fca0000011605 */
[----:B------:R-:W1:Y:S01]  /*0ce0*/  LDC R15, c[0x0][0x648] ;  /* 0x00019200ff0f7b82 */ /* 0x000e620000000800 */
[-CC-:B--2---:R-:W-:Y:S02]  /*0cf0*/  SHF.R.U64 R27, R14, R20.reuse, R5.reuse ;  /* 0x000000140e1b7219 */ /* 0x184fe40000001205 */
[----:B------:R-:W-:-:S05]  /*0d00*/  SHF.R.U32.HI R5, RZ, R20, R5 ;  /* 0x00000014ff057219 */ /* 0x000fca0000011605 */
[----:B------:R-:W2:Y:S01]  /*0d10*/  LDC R21, c[0x0][0x638] ;  /* 0x00018e00ff157b82 */ /* 0x000ea20000000800 */
[-CC-:B---3--:R-:W-:Y:S02]  /*0d20*/  SHF.R.U64 R20, R27, R28.reuse, R5.reuse ;  /* 0x0000001c1b147219 */ /* 0x188fe40000001205 */
[-C--:B------:R-:W-:Y:S02]  /*0d30*/  SHF.L.U32 R3, R3, R28.reuse, RZ ;  /* 0x0000001c03037219 */ /* 0x080fe400000006ff */
[----:B------:R-:W-:Y:S01]  /*0d40*/  SHF.R.U32.HI R5, RZ, R28, R5 ;  /* 0x0000001cff057219 */ /* 0x000fe20000011605 */
[----:B------:R-:W-:Y:S01]  /*0d50*/  IMAD.MOV.U32 R4, RZ, RZ, R20 ;  /* 0x000000ffff047224 */ /* 0x000fe200078e0014 */
[----:B------:R-:W-:Y:S01]  /*0d60*/  LOP3.LUT R12, RZ, R3, RZ, 0x33, !PT ;  /* 0x00000003ff0c7212 */ /* 0x000fe200078e33ff */
[----:B------:R-:W3:Y:S01]  /*0d70*/  LDC R25, c[0x0][0x610] ;  /* 0x00018400ff197b82 */ /* 0x000ee20000000800 */
[----:B------:R-:W-:Y:S05]  /*0d80*/  @!P0 BRA `(.L_x_10) ;  /* 0x0000000000288947 */ /* 0x000fea0003800000 */
[----:B------:R-:W4:Y:S02]  /*0d90*/  LDC R3, c[0x0][0x64c] ;  /* 0x00019300ff037b82 */ /* 0x000f240000000800 */
[----:B----4-:R-:W-:-:S05]  /*0da0*/  IADD3 R3, P0, R20, R3, RZ ;  /* 0x0000000314037210 */ /* 0x010fca0007f1e0ff */
        /* <DEDUP_REMOVED lines=8> */
.L_x_10:
[----:B-1----:R-:W-:Y:S01]  /*0e30*/  SHF.R.U64 R4, R4, R15, R5 ;  /* 0x0000000f04047219 */ /* 0x002fe20000001205 */
[----:B0-----:R-:W-:Y:S01]  /*0e40*/  VIADD R5, R24, 0xffffffff ;  /* 0xffffffff18057836 */ /* 0x001fe20000000000 */
[----:B------:R-:W-:Y:S02]  /*0e50*/  SHF.L.U32 R3, R23, R28, RZ ;  /* 0x0000001c17037219 */ /* 0x000fe400000006ff */
[----:B------:R-:W-:Y:S01]  /*0e60*/  LOP3.LUT R12, R27, R12, RZ, 0xc0, !PT ;  /* 0x0000000c1b0c7212 */ /* 0x000fe200078ec0ff */
[----:B------:R-:W-:Y:S01]  /*0e70*/  IMAD.MOV R8, RZ, RZ, -R4 ;  /* 0x000000ffff087224 */ /* 0x000fe200078e0a04 */
[----:B------:R-:W-:Y:S02]  /*0e80*/  SEL R6, R6, R29, !P1 ;  /* 0x0000001d06067207 */ /* 0x000fe40004800000 */
[----:B------:R-:W-:Y:S01]  /*0e90*/  LOP3.LUT R5, R14, R5, RZ, 0xc0, !PT ;  /* 0x000000050e057212 */ /* 0x000fe200078ec0ff */
[----:B------:R-:W-:Y:S02]  /*0ea0*/  IMAD R9, R3, R4, R12 ;  /* 0x0000000403097224 */ /* 0x000fe400078e020c */
[----:B--2---:R-:W-:-:S02]  /*0eb0*/  IMAD R3, R8, R21, R20 ;  /* 0x0000001508037224 */ /* 0x004fc400078e0214 */
[----:B---3--:R-:W-:Y:S02]  /*0ec0*/  IMAD R6, R9, R25, R6 ;  /* 0x0000001909067224 */ /* 0x008fe400078e0206 */
[----:B------:R-:W-:Y:S02]  /*0ed0*/  IMAD R103, R3, R24, R5 ;  /* 0x0000001803677224 */ /* 0x000fe400078e0205 */
[----:B------:R-:W-:-:S03]  /*0ee0*/  IMAD.MOV.U32 R4, RZ, RZ, 0x1 ;  /* 0x00000001ff047424 */ /* 0x000fc600078e00ff */
[----:B------:R-:W-:Y:S02]  /*0ef0*/  SEL R100, R103, R6, !P1 ;  /* 0x0000000667647207 */ /* 0x000fe40004800000 */
[----:B------:R-:W-:Y:S02]  /*0f00*/  PRMT R3, R4, 0x7610, R3 ;  /* 0x0000761004037816 */ /* 0x000fe40000000003 */
[----:B------:R-:W-:-:S07]  /*0f10*/  SEL R103, R6, R103, !P1 ;  /* 0x0000006706677207 */ /* 0x000fce0004800000 */
.L_x_8:
[----:B------:R-:W-:-:S08]  /*0f20*/  NOP ;  /* 0x0000000000007918 */ /* 0x000fd00000000000 */
[----:B------:R-:W0:Y:S02]  /*0f30*/  USETMAXREG.TRY_ALLOC.CTAPOOL UP0, 0xe8 ;  /* 0x000000e8000079c8 */ /* 0x000e240008000600 */
[----:B0-----:R-:W-:-:S13]  /*0f40*/  PLOP3.LUT P0, PT, PT, PT, UP0, 0x80, 0x0 ;  /* 0x000000000000781c */ /* 0x001fda0003f0f008 */
[----:B------:R-:W-:Y:S05]  /*0f50*/  @!P0 BRA `(.L_x_8) ;  /* 0xfffffffc00f08947 */ /* 0x000fea000383ffff */
[----:B------:R-:W-:Y:S01]  /*0f60*/  ULDC.64 UR4, c[0x0][0x598] ;  /* 0x0001660000047ab9 */ /* 0x000fe20000000a00 */
[----:B------:R-:W-:Y:S01]  /*0f70*/  ULDC.64 UR38, c[0x0][0x208] ;  /* 0x0000820000267ab9 */ /* 0x000fe20000000a00 */
[----:B------:R-:W-:-:S04]  /*0f80*/  ISETP.NE.U32.AND P0, PT, RZ, UR4, PT ;  /* 0x00000004ff007c0c */ /* 0x000fc8000bf05070 */
[----:B------:R-:W-:-:S13]  /*0f90*/  ISETP.NE.AND.EX P0, PT, RZ, UR5, PT, P0 ;  /* 0x00000005ff007c0c */ /* 0x000fda000bf05300 */
[----:B------:R-:W-:Y:S05]  /*0fa0*/  @!P0 BRA `(.L_x_11) ;  /* 0x00000000001c8947 */ /* 0x000fea0003800000 */
[----:B------:R-:W0:Y:S02]  /*0fb0*/  LDC.64 R4, c[0x0][0x598] ;  /* 0x00016600ff047b82 */ /* 0x000e240000000a00 */
[----:B0-----:R-:W2:Y:S02]  /*0fc0*/  LDG.E.64 R4, desc[UR38][R4.64] ;  /* 0x0000002604047981 */ /* 0x001ea4000c1e1b00 */
[----:B--2---:R-:W-:-:S04]  /*0fd0*/  ISETP.NE.U32.AND P0, PT, R4, RZ, PT ;  /* 0x000000ff0400720c */ /* 0x004fc80003f05070 */
[----:B------:R-:W-:-:S13]  /*0fe0*/  ISETP.NE.AND.EX P0, PT, R5, RZ, PT, P0 ;  /* 0x000000ff0500720c */ /* 0x000fda0003f05300 */
[----:B------:R-:W-:Y:S05]  /*0ff0*/  @!P0 BRA `(.L_x_11) ;  /* 0x0000000000088947 */ /* 0x000fea0003800000 */
[----:B------:R0:W5:Y:S01]  /*1000*/  LD.E R23, desc[UR38][R4.64] ;  /* 0x0000002604177980 */ /* 0x000162000c101900 */
[----:B------:R-:W-:Y:S05]  /*1010*/  BRA `(.L_x_12) ;  /* 0x0000000000247947 */ /* 0x000fea0003800000 */
.L_x_11:
[----:B------:R-:W-:Y:S02]  /*1020*/  ULDC.64 UR4, c[0x0][0x588] ;  /* 0x0001620000047ab9 */ /* 0x000fe40000000a00 */
[----:B------:R-:W-:-:S04]  /*1030*/  ISETP.NE.U32.AND P0, PT, RZ, UR4, PT ;  /* 0x00000004ff007c0c */ /* 0x000fc8000bf05070 */
[----:B------:R-:W-:-:S13]  /*1040*/  ISETP.NE.AND.EX P0, PT, RZ, UR5, PT, P0 ;  /* 0x00000005ff007c0c */ /* 0x000fda000bf05300 */
[----:B------:R-:W-:Y:S05]  /*1050*/  @!P0 BRA `(.L_x_13) ;  /* 0x00000000000c8947 */ /* 0x000fea0003800000 */
[----:B------:R-:W0:Y:S02]  /*1060*/  LDC.64 R4, c[0x0][0x588] ;  /* 0x00016200ff047b82 */ /* 0x000e240000000a00 */
[----:B0-----:R1:W5:Y:S01]  /*1070*/  LDG.E R23, desc[UR38][R4.64] ;  /* 0x0000002604177981 */ /* 0x001362000c1e1900 */
[----:B------:R-:W-:Y:S05]  /*1080*/  BRA `(.L_x_12) ;  /* 0x0000000000087947 */ /* 0x000fea0003800000 */
.L_x_13:
[----:B------:R-:W-:Y:S02]  /*1090*/  ULDC UR4, c[0x0][0x580] ;  /* 0x0001600000047ab9 */ /* 0x000fe40000000800 */
[----:B------:R-:W-:-:S07]  /*10a0*/  IMAD.U32 R23, RZ, RZ, UR4 ;  /* 0x00000004ff177e24 */ /* 0x000fce000f8e00ff */
.L_x_12:
[----:B------:R-:W-:Y:S02]  /*10b0*/  ULDC.64 UR4, c[0x0][0x5a0] ;  /* 0x0001680000047ab9 */ /* 0x000fe40000000a00 */
[----:B------:R-:W-:-:S04]  /*10c0*/  ISETP.NE.U32.AND P0, PT, RZ, UR4, PT ;  /* 0x00000004ff007c0c */ /* 0x000fc8000bf05070 */
[----:B------:R-:W-:-:S13]  /*10d0*/  ISETP.NE.AND.EX P0, PT, RZ, UR5, PT, P0 ;  /* 0x00000005ff007c0c */ /* 0x000fda000bf05300 */
[----:B------:R-:W-:Y:S05]  /*10e0*/  @!P0 BRA `(.L_x_14) ;  /* 0x00000000001c8947 */ /* 0x000fea0003800000 */
[----:B01----:R-:W0:Y:S02]  /*10f0*/  LDC.64 R4, c[0x0][0x5a0] ;  /* 0x00016800ff047b82 */ /* 0x003e240000000a00 */
[----:B0-----:R-:W2:Y:S02]  /*1100*/  LDG.E.64 R4, desc[UR38][R4.64] ;  /* 0x0000002604047981 */ /* 0x001ea4000c1e1b00 */
[----:B--2---:R-:W-:-:S04]  /*1110*/  ISETP.NE.U32.AND P0, PT, R4, RZ, PT ;  /* 0x000000ff0400720c */ /* 0x004fc80003f05070 */
[----:B------:R-:W-:-:S13]  /*1120*/  ISETP.NE.AND.EX P0, PT, R5, RZ, PT, P0 ;  /* 0x000000ff0500720c */ /* 0x000fda0003f05300 */
[----:B------:R-:W-:Y:S05]  /*1130*/  @!P0 BRA `(.L_x_14) ;  /* 0x0000000000088947 */ /* 0x000fea0003800000 */
[----:B------:R0:W5:Y:S01]  /*1140*/  LD.E R90, desc[UR38][R4.64] ;  /* 0x00000026045a7980 */ /* 0x000162000c101900 */
[----:B------:R-:W-:Y:S05]  /*1150*/  BRA `(.L_x_15) ;  /* 0x0000000000247947 */ /* 0x000fea0003800000 */
.L_x_14:
[----:B------:R-:W-:Y:S02]  /*1160*/  ULDC.64 UR4, c[0x0][0x590] ;  /* 0x0001640000047ab9 */ /* 0x000fe40000000a00 */
[----:B------:R-:W-:-:S04]  /*1170*/  ISETP.NE.U32.AND P0, PT, RZ, UR4, PT ;  /* 0x00000004ff007c0c */ /* 0x000fc8000bf05070 */
[----:B------:R-:W-:-:S13]  /*1180*/  ISETP.NE.AND.EX P0, PT, RZ, UR5, PT, P0 ;  /* 0x00000005ff007c0c */ /* 0x000fda000bf05300 */
[----:B------:R-:W-:Y:S05]  /*1190*/  @!P0 BRA `(.L_x_16) ;  /* 0x00000000000c8947 */ /* 0x000fea0003800000 */
[----:B------:R-:W2:Y:S02]  /*11a0*/  LDC.64 R90, c[0x0][0x590] ;  /* 0x00016400ff5a7b82 */ /* 0x000ea40000000a00 */
[----:B--2---:R2:W5:Y:S01]  /*11b0*/  LDG.E R90, desc[UR38][R90.64] ;  /* 0x000000265a5a7981 */ /* 0x004562000c1e1900 */
[----:B------:R-:W-:Y:S05]  /*11c0*/  BRA `(.L_x_15) ;  /* 0x0000000000087947 */ /* 0x000fea0003800000 */
.L_x_16:
[----:B------:R-:W-:Y:S02]  /*11d0*/  ULDC UR4, c[0x0][0x584] ;  /* 0x0001610000047ab9 */ /* 0x000fe40000000800 */
[----:B------:R-:W-:-:S07]  /*11e0*/  IMAD.U32 R90, RZ, RZ, UR4 ;  /* 0x00000004ff5a7e24 */ /* 0x000fce000f8e00ff */
.L_x_15:
[----:B------:R-:W-:-:S13]  /*11f0*/  LOP3.LUT P0, RZ, R3, 0xff, RZ, 0xc0, !PT ;  /* 0x000000ff03ff7812 */ /* 0x000fda000780c0ff */
[----:B------:R-:W-:Y:S05]  /*1200*/  @!P0 EXIT ;  /* 0x000000000000894d */ /* 0x000fea0003800000 */
[----:B------:R-:W3:Y:S01]  /*1210*/  LDC R93, c[0x0][0x658] ;  /* 0x00019600ff5d7b82 */ /* 0x000ee20000000800 */
[----:B------:R-:W-:Y:S01]  /*1220*/  LOP3.LUT R7, R7, 0x1, RZ, 0xc0, !PT ;  /* 0x0000000107077812 */ /* 0x000fe200078ec0ff */
[----:B------:R-:W-:Y:S01]  /*1230*/  ULDC.64 UR6, c[0x0][0x288] ;  /* 0x0000a20000067ab9 */ /* 0x000fe20000000a00 */
[----:B------:R-:W-:Y:S01]  /*1240*/  SHF.R.U32.HI R3, RZ, 0x2, R95 ;  /* 0x00000002ff037819 */ /* 0x000fe2000001165f */
[----:B------:R-:W-:Y:S01]  /*1250*/  UIADD3 UR4, UR7, 0x3f, URZ ;  /* 0x0000003f07047890 */ /* 0x000fe2000fffe03f */
[----:B------:R-:W-:Y:S01]  /*1260*/  SHF.R.U32.HI R0, RZ, 0x1, R0 ;  /* 0x00000001ff007819 */ /* 0x000fe20000011600 */
[----:B------:R-:W-:Y:S01]  /*1270*/  IMAD.SHL.U32 R88, R7, 0x40, RZ ;  /* 0x0000004007587824 */ /* 0x000fe200078e00ff */
[----:B------:R-:W-:Y:S01]  /*1280*/  LOP3.LUT R3, R3, 0x7, RZ, 0xc0, !PT ;  /* 0x0000000703037812 */ /* 0x000fe200078ec0ff */
[----:B------:R-:W4:Y:S01]  /*1290*/  LDC.64 R8, c[0x0][0x5c8] ;  /* 0x00017200ff087b82 */ /* 0x000f220000000a00 */
[----:B------:R-:W-:Y:S01]  /*12a0*/  USHF.R.S32.HI UR5, URZ, 0x1f, UR4 ;  /* 0x0000001f3f057899 */ /* 0x000fe20008011404 */
[----:B------:R-:W-:Y:S01]  /*12b0*/  LOP3.LUT R0, R0, 0x30, RZ, 0xc0, !PT ;  /* 0x0000003000007812 */ /* 0x000fe200078ec0ff */
[----:B------:R-:W-:Y:S01]  /*12c0*/  IMAD.MOV.U32 R6, RZ, RZ, 0x1 ;  /* 0x00000001ff067424 */ /* 0x000fe200078e00ff */
[--C-:B------:R-:W-:Y:S01]  /*12d0*/  LOP3.LUT R88, R88, 0x40, R3.reuse, 0xe2, !PT ;  /* 0x0000004058587812 */ /* 0x100fe200078ee203 */
[----:B------:R-:W-:Y:S01]  /*12e0*/  ULEA.HI UR5, UR5, UR4, URZ, 0x6 ;  /* 0x0000000405057291 */ /* 0x000fe2000f8f303f */
[-C--:B01----:R-:W-:Y:S01]  /*12f0*/  IADD3 R4, RZ, -R0.reuse, -R3 ;  /* 0x80000000ff047210 */ /* 0x083fe20007ffe803 */
[----:B------:R-:W-:Y:S01]  /*1300*/  IMAD.U32 R5, RZ, RZ, UR6 ;  /* 0x00000006ff057e24 */ /* 0x000fe2000f8e00ff */
[----:B------:R-:W0:Y:S01]  /*1310*/  LDC R97, c[0x0][0x600] ;  /* 0x00018000ff617b82 */ /* 0x000e220000000800 */
[----:B------:R-:W-:Y:S01]  /*1320*/  LOP3.LUT R88, R88, R0, RZ, 0xfc, !PT ;  /* 0x0000000058587212 */ /* 0x000fe200078efcff */
[----:B------:R-:W-:Y:S01]  /*1330*/  IMAD.MOV.U32 R0, RZ, RZ, -0x1 ;  /* 0xffffffffff007424 */ /* 0x000fe200078e00ff */
[----:B------:R-:W-:Y:S01]  /*1340*/  USHF.R.S32.HI UR43, URZ, 0x6, UR5 ;  /* 0x000000063f2b7899 */ /* 0x000fe20008011405 */
[----:B------:R-:W-:Y:S01]  /*1350*/  LOP3.LUT R94, R95, 0x3, RZ, 0xc0, !PT ;  /* 0x000000035f5e7812 */ /* 0x000fe200078ec0ff */
[----:B------:R-:W-:Y:S01]  /*1360*/  IMAD R4, R7, -0x40, R4 ;  /* 0xffffffc007047824 */ /* 0x000fe200078e0204 */
[C---:B------:R-:W-:Y:S01]  /*1370*/  LOP3.LUT R96, R95.reuse, 0x80, RZ, 0xc0, !PT ;  /* 0x000000805f607812 */ /* 0x040fe200078ec0ff */
[----:B------:R-:W-:Y:S01]  /*1380*/  UISETP.LT.AND UP0, UPT, UR43, 0x1, UPT ;  /* 0x000000012b00788c */ /* 0x000fe2000bf01270 */
[-C--:B---3--:R-:W-:Y:S01]  /*1390*/  SHF.L.U32 R0, R0, R93.reuse, RZ ;  /* 0x0000005d00007219 */ /* 0x088fe200000006ff */
[----:B------:R-:W-:Y:S01]  /*13a0*/  ULDC UR4, c[0x0][0x284] ;  /* 0x0000a10000047ab9 */ /* 0x000fe20000000800 */
[----:B------:R-:W-:Y:S01]  /*13b0*/  IMAD R94, R94, -0x2, R5 ;  /* 0xfffffffe5e5e7824 */ /* 0x000fe200078e0205 */
[----:B------:R-:W-:Y:S01]  /*13c0*/  USEL UR44, UR43, 0x1, UP0 ;  /* 0x000000012b2c7887 */ /* 0x000fe20008000000 */
[----:B------:R-:W-:Y:S01]  /*13d0*/  SHF.L.U32 R93, R6, R93, RZ ;  /* 0x0000005d065d7219 */ /* 0x000fe200000006ff */
[----:B------:R-:W-:Y:S01]  /*13e0*/  IMAD.SHL.U32 R95, R95, 0x2, RZ ;  /* 0x000000025f5f7824 */ /* 0x000fe200078e00ff */
[----:B------:R-:W-:Y:S01]  /*13f0*/  LOP3.LUT R102, R18, 0x1, RZ, 0xfc, !PT ;  /* 0x0000000112667812 */ /* 0x000fe200078efcff */
[----:B------:R-:W-:Y:S01]  /*1400*/  VIADD R99, R4, UR4 ;  /* 0x0000000404637c36 */ /* 0x000fe20008000000 */
[C---:B----4-:R-:W-:Y:S01]  /*1410*/  SHF.L.U64.HI R92, R8.reuse, 0x3, R9 ;  /* 0x00000003085c7819 */ /* 0x050fe20000010209 */
[----:B--2---:R-:W-:Y:S01]  /*1420*/  IMAD.SHL.U32 R91, R8, 0x8, RZ ;  /* 0x00000008085b7824 */ /* 0x004fe200078e00ff */
[----:B------:R-:W-:Y:S01]  /*1430*/  SHF.R.U32.HI R96, RZ, 0x7, R96 ;  /* 0x00000007ff607819 */ /* 0x000fe20000011660 */
[----:B------:R-:W-:Y:S01]  /*1440*/  IMAD.MOV.U32 R89, RZ, RZ, RZ ;  /* 0x000000ffff597224 */ /* 0x000fe200078e00ff */
[----:B------:R-:W-:Y:S01]  /*1450*/  LOP3.LUT R98, RZ, R0, RZ, 0x33, !PT ;  /* 0x00000000ff627212 */ /* 0x000fe200078e33ff */
[----:B------:R-:W-:Y:S01]  /*1460*/  UIADD3 UR44, UR43, -UR44, URZ ;  /* 0x8000002c2b2c7290 */ /* 0x000fe2000fffe03f */
[----:B------:R-:W-:Y:S01]  /*1470*/  UMOV UR40, URZ ;  /* 0x0000003f00287c82 */ /* 0x000fe20008000000 */
[----:B0-----:R-:W-:Y:S01]  /*1480*/  VIADD R97, R97, 0xffffffff ;  /* 0xffffffff61617836 */ /* 0x001fe20000000000 */
[----:B------:R-:W-:-:S09]  /*1490*/  UMOV UR41, URZ ;  /* 0x0000003f00297c82 */ /* 0x000fd20008000000 */
.L_x_162:
[----:B0-----:R-:W0:Y:S01]  /*14a0*/  SHFL.IDX PT, R0, R96, RZ, 0x1f ;  /* 0x00001fff60007589 */ /* 0x001e2200000e0000 */
[----:B-1----:R-:W1:Y:S01]  /*14b0*/  S2UR UR7, SR_CgaCtaId ;  /* 0x00000000000779c3 */ /* 0x002e620000008800 */
[----:B------:R-:W-:Y:S01]  /*14c0*/  UMOV UR6, 0x400 ;  /* 0x0000040000067882 */ /* 0x000fe20000000000 */
[----:B0-----:R-:W-:Y:S01]  /*14d0*/  R2UR UR4, R0 ;  /* 0x00000000000472ca */ /* 0x001fe200000e0000 */
[----:B-1----:R-:W-:-:S12]  /*14e0*/  ULEA UR6, UR7, UR6, 0x18 ;  /* 0x0000000607067291 */ /* 0x002fd8000f8ec03f */
[----:B------:R-:W-:-:S04]  /*14f0*/  ULEA.HI UR5, UR4, UR4, URZ, 0x1 ;  /* 0x0000000404057291 */ /* 0x000fc8000f8f083f */
[----:B------:R-:W-:-:S04]  /*1500*/  ULOP3.LUT UR5, UR5, 0x7fffe, URZ, 0xc0, !UPT ;  /* 0x0007fffe05057892 */ /* 0x000fc8000f8ec03f */
[----:B------:R-:W-:-:S03]  /*1510*/  UIADD3 UR5, UR4, -UR5, URZ ;  /* 0x8000000504057290 */ /* 0x000fc6000fffe03f */
[----:B------:R-:W-:Y:S01]  /*1520*/  ULDC UR4, c[0x0][0x28c] ;  /* 0x0000a30000047ab9 */ /* 0x000fe20000000800 */
[----:B------:R-:W-:Y:S01]  /*1530*/  ULEA UR5, UR5, UR6, 0xd ;  /* 0x0000000605057291 */ /* 0x000fe2000f8e683f */
[----:B------:R-:W-:-:S03]  /*1540*/  ISETP.LT.AND P0, PT, RZ, UR4, PT ;  /* 0x00000004ff007c0c */ /* 0x000fc6000bf01270 */
[----:B------:R-:W-:-:S04]  /*1550*/  UIADD3 UR5, UR5, 0x100, URZ ;  /* 0x0000010005057890 */ /* 0x000fc8000fffe03f */
[----:B------:R-:W-:-:S04]  /*1560*/  USHF.R.U32.HI UR5, URZ, 0x4, UR5 ;  /* 0x000000043f057899 */ /* 0x000fc80008011605 */
[----:B------:R-:W-:Y:S02]  /*1570*/  ULOP3.LUT UR45, UR5, 0x3fff, URZ, 0xc0, !UPT ;  /* 0x00003fff052d7892 */ /* 0x000fe4000f8ec03f */
[----:B--2345:R-:W-:Y:S10]  /*1580*/  @P0 BRA `(.L_x_17) ;  /* 0x0000000000400947 */ /* 0x03cff40003800000 */
[----:B------:R-:W-:Y:S01]  /*1590*/  MOV R0, 0x0 ;  /* 0x0000000000007802 */ /* 0x000fe20000000f00 */
[----:B------:R-:W-:Y:S01]  /*15a0*/  ULDC.64 UR4, c[0x4][0x68] ;  /* 0x01001a0000047ab9 */ /* 0x000fe20000000a00 */
[----:B------:R-:W-:Y:S01]  /*15b0*/  ULDC.64 UR6, c[0x4][0x8] ;  /* 0x0100020000067ab9 */ /* 0x000fe20000000a00 */
[----:B------:R-:W-:Y:S01]  /*15c0*/  IMAD.U32 R4, RZ, RZ, UR4 ;  /* 0x00000004ff047e24 */ /* 0x000fe2000f8e00ff */
[----:B------:R0:W1:Y:S01]  /*15d0*/  LDC.64 R14, c[0x4][R0] ;  /* 0x01000000000e7b82 */ /* 0x0000620000000a00 */
[----:B------:R-:W-:Y:S01]  /*15e0*/  IMAD.U32 R5, RZ, RZ, UR5 ;  /* 0x00000005ff057e24 */ /* 0x000fe2000f8e00ff */
[----:B------:R-:W-:Y:S01]  /*15f0*/  ULDC.64 UR4, c[0x4][0x70] ;  /* 0x01001c0000047ab9 */ /* 0x000fe20000000a00 */
[----:B------:R-:W-:Y:S02]  /*1600*/  IMAD.U32 R10, RZ, RZ, UR6 ;  /* 0x00000006ff0a7e24 */ /* 0x000fe4000f8e00ff */
[----:B------:R-:W-:Y:S02]  /*1610*/  IMAD.U32 R6, RZ, RZ, UR4 ;  /* 0x00000004ff067e24 */ /* 0x000fe4000f8e00ff */
[----:B------:R-:W-:-:S02]  /*1620*/  IMAD.U32 R7, RZ, RZ, UR5 ;  /* 0x00000005ff077e24 */ /* 0x000fc4000f8e00ff */
[----:B------:R-:W-:Y:S02]  /*1630*/  IMAD.U32 R11, RZ, RZ, UR7 ;  /* 0x00000007ff0b7e24 */ /* 0x000fe4000f8e00ff */
[----:B------:R-:W-:Y:S02]  /*1640*/  IMAD.MOV.U32 R8, RZ, RZ, 0x1e1 ;  /* 0x000001e1ff087424 */ /* 0x000fe400078e00ff */
[----:B------:R-:W-:Y:S02]  /*1650*/  IMAD.MOV.U32 R12, RZ, RZ, 0x1 ;  /* 0x00000001ff0c7424 */ /* 0x000fe400078e00ff */
[----:B0-----:R-:W-:-:S07]  /*1660*/  IMAD.MOV.U32 R13, RZ, RZ, RZ ;  /* 0x000000ffff0d7224 */ /* 0x001fce00078e00ff */
[----:B------:R-:W-:-:S07]  /*1670*/  LEPC R20, `(.L_x_17) ;  /* 0x000000001014794e */ /* 0x000fce0000000000 */
[----:B-1---5:R-:W-:Y:S05]  /*1680*/  CALL.ABS.NOINC R14 ;  /* 0x000000000e007343 */ /* 0x022fea0003c00000 */
.L_x_17:
[----:B------:R-:W-:-:S13]  /*1690*/  ISETP.NE.AND P0, PT, R102, 0x3, PT ;  /* 0x000000036600780c */ /* 0x000fda0003f05270 */
[----:B------:R-:W-:Y:S05]  /*16a0*/  @!P0 BRA `(.L_x_18) ;  /* 0x0000000000048947 */ /* 0x000fea0003800000 */
[----:B------:R-:W-:Y:S01]  /*16b0*/  BPT.TRAP 0x1 ;  /* 0x000000040000795c */ /* 0x000fe20000300000 */
.L_x_18:
[----:B------:R-:W0:Y:S01]  /*16c0*/  S2UR UR5, SR_CgaCtaId ;  /* 0x00000000000579c3 */ /* 0x000e220000008800 */
[----:B------:R-:W-:Y:S01]  /*16d0*/  UMOV UR4, 0x400 ;  /* 0x0000040000047882 */ /* 0x000fe20000000000 */
[----:B------:R-:W-:Y:S02]  /*16e0*/  IMAD.U32 R0, RZ, RZ, UR40 ;  /* 0x00000028ff007e24 */ /* 0x000fe4000f8e00ff */
[----:B------:R-:W-:-:S03]  /*16f0*/  IMAD.U32 R3, RZ, RZ, UR41 ;  /* 0x00000029ff037e24 */ /* 0x000fc6000f8e00ff */
[----:B------:R-:W-:Y:S01]  /*1700*/  SHF.L.U32 R0, R0, 0x1f, RZ ;  /* 0x0000001f00007819 */ /* 0x000fe200000006ff */
[----:B0-----:R-:W-:-:S06]  /*1710*/  ULEA UR4, UR5, UR4, 0x18 ;  /* 0x0000000405047291 */ /* 0x001fcc000f8ec03f */
[----:B------:R-:W-:-:S04]  /*1720*/  IMAD.U32 R6, RZ, RZ, UR4 ;  /* 0x00000004ff067e24 */ /* 0x000fc8000f8e00ff */
[----:B------:R-:W-:-:S04]  /*1730*/  IMAD R3, R3, 0x8, R6 ;  /* 0x0000000803037824 */ /* 0x000fc800078e0206 */
[----:B------:R0:W1:Y:S01]  /*1740*/  SYNCS.PHASECHK.TRANS64.TRYWAIT P1, [R3+URZ], R0 ;  /* 0x00000000030075a7 */ /* 0x000062000802017f */
[----:B------:R-:W-:Y:S05]  /*1750*/  @!P0 BRA `(.L_x_19) ;  /* 0x0000000000048947 */ /* 0x000fea0003800000 */
[----:B------:R-:W-:Y:S01]  /*1760*/  BPT.TRAP 0x1 ;  /* 0x000000040000795c */ /* 0x000fe20000300000 */
.L_x_19:
[----:B------:R-:W-:-:S05]  /*1770*/  IMAD.U32 R4, RZ, RZ, UR44 ;  /* 0x0000002cff047e24 */ /* 0x000fca000f8e00ff */
[----:B------:R-:W-:Y:S01]  /*1780*/  ISETP.GE.AND P2, PT, R4, 0x1, PT ;  /* 0x000000010400780c */ /* 0x000fe20003f46270 */
[----:B-1----:R-:W-:-:S12]  /*1790*/  @P1 BRA `(.L_x_20) ;  /* 0x0000000000081947 */ /* 0x002fd80003800000 */
[----:B------:R-:W1:Y:S02]  /*17a0*/  SYNCS.PHASECHK.TRANS64.TRYWAIT P1, [R3+URZ], R0 ;  /* 0x00000000030075a7 */ /* 0x000e64000802017f */
[----:B-1----:R-:W-:Y:S05]  /*17b0*/  @!P1 BRA `(.L_x_21) ;  /* 0x0000006800009947 */ /* 0x002fea0003800000 */
.L_x_20:
[----:B------:R-:W-:Y:S05]  /*17c0*/  WARPSYNC.ALL ;  /* 0x0000000000007948 */ /* 0x000fea0003800000 */
[----:B------:R-:W-:Y:S01]  /*17d0*/  R2UR UR4, R6 ;  /* 0x00000000060472ca */ /* 0x000fe200000e0000 */
[----:B------:R-:W-:Y:S01]  /*17e0*/  ULEA UR5, UR41, UR45, 0xa ;  /* 0x0000002d29057291 */ /* 0x000fe2000f8e503f */
[----:B------:R-:W-:Y:S01]  /*17f0*/  WARPGROUP.ARRIVE ;  /* 0x00000000000079c5 */ /* 0x000fe20000000000 */
[----:B------:R-:W-:Y:S01]  /*1800*/  UMOV UR9, 0x40000040 ;  /* 0x4000004000097882 */ /* 0x000fe20000000000 */
[----:B------:R-:W-:-:S04]  /*1810*/  UMOV UR11, 0x40000040 ;  /* 0x40000040000b7882 */ /* 0x000fc80000000000 */
[----:B------:R-:W-:-:S05]  /*1820*/  UMOV UR8, UR5 ;  /* 0x0000000500087c82 */ /* 0x000fca0008000000 */
[----:B------:R-:W-:-:S04]  /*1830*/  UIADD3 UR4, UR4, 0x14100, URZ ;  /* 0x0001410004047890 */ /* 0x000fc8000fffe03f */
[----:B------:R-:W-:-:S04]  /*1840*/  USHF.R.U32.HI UR4, URZ, 0x4, UR4 ;  /* 0x000000043f047899 */ /* 0x000fc80008011604 */
[----:B------:R-:W-:-:S04]  /*1850*/  ULOP3.LUT UR4, UR4, 0x3fff, URZ, 0xc0, !UPT ;  /* 0x00003fff04047892 */ /* 0x000fc8000f8ec03f */
[----:B------:R-:W-:-:S04]  /*1860*/  ULOP3.LUT UR4, UR4, 0x10000, URZ, 0xfc, !UPT ;  /* 0x0001000004047892 */ /* 0x000fc8000f8efc3f */
[----:B------:R-:W-:-:S07]  /*1870*/  ULEA UR6, UR41, UR4, 0xa ;  /* 0x0000000429067291 */ /* 0x000fce000f8e503f */
[----:B------:R-:W-:Y:S02]  /*1880*/  UMOV UR10, UR6 ;  /* 0x00000006000a7c82 */ /* 0x000fe40008000000 */
[----:B------:R-:W-:Y:S01]  /*1890*/  HGMMA.64x128x16.F32 R24, gdesc[UR8].tnspA, RZ, !UPT, gsb0 ;  /* 0x21e00000081879f0 */ /* 0x000fe2000c0008ff */
[----:B------:R-:W-:Y:S02]  /*18a0*/  UIADD3 UR8, UR5, 0x80, URZ ;  /* 0x0000008005087890 */ /* 0x000fe4000fffe03f */
[----:B------:R-:W-:Y:S01]  /*18b0*/  UIADD3 UR10, UR6, 0x2, URZ ;  /* 0x00000002060a7890 */ /* 0x000fe2000fffe03f */
[----:B------:R-:W-:Y:S01]  /*18c0*/  UMOV UR9, 0x40000040 ;  /* 0x4000004000097882 */ /* 0x000fe20000000000 */
[----:B------:R-:W-:Y:S01]  /*18d0*/  UMOV UR11, 0x40000040 ;  /* 0x40000040000b7882 */ /* 0x000fe20000000000 */
[----:B------:R-:W-:Y:S02]  /*18e0*/  WARPGROUP.DEPBAR.LE gsb0, 0x0 ;  /* 0x00008000000079c5 */ /* 0x000fe40000010000 */
[----:B------:R-:W-:-:S06]  /*18f0*/  WARPGROUP.ARRIVE ;  /* 0x00000000000079c5 */ /* 0x000fcc0000000000 */
[----:B------:R-:W-:Y:S01]  /*1900*/  HGMMA.64x128x16.F32 R24, gdesc[UR8].tnspA, R24, gsb0 ;  /* 0x21e00000081879f0 */ /* 0x000fe20008000818 */
        /* <DEDUP_REMOVED lines=13> */
[----:B------:R-:W-:Y:S03]  /*19e0*/  HGMMA.64x128x16.F32 R24, gdesc[UR8].tnspA, R24, gsb0 ;  /* 0x21e00000081879f0 */ /* 0x000fe60008000818 */
[----:B------:R-:W-:Y:S02]  /*19f0*/  WARPGROUP.DEPBAR.LE gsb0, 0x0 ;  /* 0x00008000000079c5 */ /* 0x000fe40000010000 */
[----:B------:R-:W-:Y:S05]  /*1a00*/  @!P2 BRA `(.L_x_22) ;  /* 0x000000040028a947 */ /* 0x000fea0003800000 */
[----:B------:R-:W-:Y:S01]  /*1a10*/  UIADD3 UR5, UR41, 0x1, URZ ;  /* 0x0000000129057890 */ /* 0x000fe2000fffe03f */
[----:B01----:R-:W-:Y:S02]  /*1a20*/  IMAD.U32 R0, RZ, RZ, UR44 ;  /* 0x0000002cff007e24 */ /* 0x003fe4000f8e00ff */
[----:B------:R-:W-:Y:S01]  /*1a30*/  IMAD.U32 R3, RZ, RZ, UR41 ;  /* 0x00000029ff037e24 */ /* 0x000fe2000f8e00ff */
[----:B------:R-:W-:-:S04]  /*1a40*/  UISETP.NE.AND UP0, UPT, UR5, 0x5, UPT ;  /* 0x000000050500788c */ /* 0x000fc8000bf05270 */
[----:B------:R-:W-:Y:S02]  /*1a50*/  USEL UR6, URZ, 0x1, UP0 ;  /* 0x000000013f067887 */ /* 0x000fe40008000000 */
[----:B------:R-:W-:Y:S02]  /*1a60*/  USEL UR5, UR5, URZ, UP0 ;  /* 0x0000003f05057287 */ /* 0x000fe40008000000 */
[----:B------:R-:W-:-:S06]  /*1a70*/  ULOP3.LUT UR6, UR40, UR6, URZ, 0x3c, !UPT ;  /* 0x0000000628067292 */ /* 0x000fcc000f8e3c3f */
[----:B------:R-:W-:-:S07]  /*1a80*/  IMAD.U32 R7, RZ, RZ, UR6 ;  /* 0x00000006ff077e24 */ /* 0x000fce000f8e00ff */
.L_x_29:
[----:B------:R-:W-:Y:S05]  /*1a90*/  @!P0 BRA `(.L_x_23) ;  /* 0x0000000000048947 */ /* 0x000fea0003800000 */
[----:B------:R-:W-:Y:S01]  /*1aa0*/  BPT.TRAP 0x1 ;  /* 0x000000040000795c */ /* 0x000fe20000300000 */
.L_x_23:
[----:B------:R-:W0:Y:S01]  /*1ab0*/  S2UR UR7, SR_CgaCtaId ;  /* 0x00000000000779c3 */ /* 0x000e220000008800 */
[----:B------:R-:W-:Y:S01]  /*1ac0*/  UMOV UR6, 0x400 ;  /* 0x0000040000067882 */ /* 0x000fe20000000000 */
[----:B------:R-:W-:Y:S01]  /*1ad0*/  IMAD.U32 R5, RZ, RZ, UR5 ;  /* 0x00000005ff057e24 */ /* 0x000fe2000f8e00ff */
[----:B------:R-:W-:Y:S01]  /*1ae0*/  SHF.L.U32 R4, R7, 0x1f, RZ ;  /* 0x0000001f07047819 */ /* 0x000fe200000006ff */
[----:B0-----:R-:W-:-:S06]  /*1af0*/  ULEA UR6, UR7, UR6, 0x18 ;  /* 0x0000000607067291 */ /* 0x001fcc000f8ec03f */
[----:B------:R-:W-:-:S04]  /*1b00*/  IMAD.U32 R6, RZ, RZ, UR6 ;  /* 0x00000006ff067e24 */ /* 0x000fc8000f8e00ff */
[----:B------:R-:W-:-:S04]  /*1b10*/  IMAD R5, R5, 0x8, R6 ;  /* 0x0000000805057824 */ /* 0x000fc800078e0206 */
[----:B------:R0:W1:Y:S01]  /*1b20*/  SYNCS.PHASECHK.TRANS64.TRYWAIT P1, [R5+URZ], R4 ;  /* 0x00000004050075a7 */ /* 0x000062000802017f */
[----:B------:R-:W-:Y:S05]  /*1b30*/  @!P0 BRA `(.L_x_24) ;  /* 0x0000000000048947 */ /* 0x000fea0003800000 */
[----:B------:R-:W-:Y:S01]  /*1b40*/  BPT.TRAP 0x1 ;  /* 0x000000040000795c */ /* 0x000fe20000300000 */
.L_x_24:
[----:B-1----:R-:W-:Y:S05]  /*1b50*/  @P1 BRA `(.L_x_25) ;  /* 0x0000000000081947 */ /* 0x002fea0003800000 */
[----:B------:R-:W1:Y:S02]  /*1b60*/  SYNCS.PHASECHK.TRANS64.TRYWAIT P1, [R5+URZ], R4 ;  /* 0x00000004050075a7 */ /* 0x000e64000802017f */
[----:B-1----:R-:W-:Y:S05]  /*1b70*/  @!P1 BRA `(.L_x_26) ;  /* 0x0000006400249947 */ /* 0x002fea0003800000 */
.L_x_25:
[----:B------:R-:W-:Y:S01]  /*1b80*/  ULEA UR6, UR5, UR45, 0xa ;  /* 0x0000002d05067291 */ /* 0x000fe2000f8e503f */
[----:B------:R-:W-:Y:S01]  /*1b90*/  WARPGROUP.ARRIVE ;  /* 0x00000000000079c5 */ /* 0x000fe20000000000 */
[----:B------:R-:W-:Y:S01]  /*1ba0*/  ULEA UR7, UR5, UR4, 0xa ;  /* 0x0000000405077291 */ /* 0x000fe2000f8e503f */
[----:B------:R-:W-:Y:S01]  /*1bb0*/  UMOV UR9, 0x40000040 ;  /* 0x4000004000097882 */ /* 0x000fe20000000000 */
[----:B------:R-:W-:-:S03]  /*1bc0*/  UMOV UR11, 0x40000040 ;  /* 0x40000040000b7882 */ /* 0x000fc60000000000 */
[----:B------:R-:W-:Y:S02]  /*1bd0*/  UMOV UR8, UR6 ;  /* 0x0000000600087c82 */ /* 0x000fe40008000000 */
[----:B------:R-:W-:Y:S02]  /*1be0*/  UMOV UR10, UR7 ;  /* 0x00000007000a7c82 */ /* 0x000fe40008000000 */
[----:B------:R-:W-:Y:S01]  /*1bf0*/  HGMMA.64x128x16.F32 R24, gdesc[UR8].tnspA, R24, gsb0 ;  /* 0x21e00000081879f0 */ /* 0x000fe20008000818 */
[----:B------:R-:W-:Y:S02]  /*1c00*/  UIADD3 UR8, UR6, 0x80, URZ ;  /* 0x0000008006087890 */ /* 0x000fe4000fffe03f */
[----:B------:R-:W-:Y:S01]  /*1c10*/  UIADD3 UR10, UR7, 0x2, URZ ;  /* 0x00000002070a7890 */ /* 0x000fe2000fffe03f */
[----:B------:R-:W-:Y:S01]  /*1c20*/  UMOV UR9, 0x40000040 ;  /* 0x4000004000097882 */ /* 0x000fe20000000000 */
[----:B------:R-:W-:Y:S01]  /*1c30*/  UMOV UR11, 0x40000040 ;  /* 0x40000040000b7882 */ /* 0x000fe20000000000 */
[----:B------:R-:W-:-:S02]  /*1c40*/  WARPGROUP.DEPBAR.LE gsb0, 0x0 ;  /* 0x00008000000079c5 */ /* 0x000fc40000010000 */
        /* <DEDUP_REMOVED lines=18> */
[----:B------:R-:W-:Y:S01]  /*1d70*/  BPT.TRAP 0x1 ;  /* 0x000000040000795c */ /* 0x000fe20000300000 */
.L_x_27:
[----:B------:R-:W-:-:S13]  /*1d80*/  ISETP.NE.AND P1, PT, R22, RZ, PT ;  /* 0x000000ff1600720c */ /* 0x000fda0003f25270 */
[----:B01----:R-:W-:-:S04]  /*1d90*/  @P1 IMAD R4, R3, 0x8, R6 ;  /* 0x0000000803041824 */ /* 0x003fc800078e0206 */
[----:B------:R-:W-:-:S05]  /*1da0*/  @P1 VIADD R4, R4, 0x28 ;  /* 0x0000002804041836 */ /* 0x000fca0000000000 */
[----:B------:R-:W-:-:S04]  /*1db0*/  @P1 PRMT R4, R19, 0x654, R4 ;  /* 0x0000065413041816 */ /* 0x000fc80000000004 */
[----:B------:R0:W-:Y:S01]  /*1dc0*/  @P1 SYNCS.ARRIVE.TRANS64.RED.A1T0 RZ, [R4+URZ], RZ ;  /* 0x000000ff04ff19a7 */ /* 0x0001e2000810043f */
[----:B------:R-:W-:-:S13]  /*1dd0*/  ISETP.GT.U32.AND P1, PT, R18, 0x1, PT ;  /* 0x000000011200780c */ /* 0x000fda0003f24070 */
[----:B0-----:R-:W-:Y:S05]  /*1de0*/  @P1 BRA `(.L_x_28) ;  /* 0x0000000000041947 */ /* 0x001fea0003800000 */
[----:B------:R-:W-:Y:S01]  /*1df0*/  BPT.TRAP 0x1 ;  /* 0x000000040000795c */ /* 0x000fe20000300000 */
.L_x_28:
[----:B------:R-:W-:Y:S01]  /*1e00*/  UIADD3 UR5, UR5, 0x1, URZ ;  /* 0x0000000105057890 */ /* 0x000fe2000fffe03f */
[C---:B------:R-:W-:Y:S01]  /*1e10*/  ISETP.GT.AND P2, PT, R0.reuse, 0x1, PT ;  /* 0x000000010000780c */ /* 0x040fe20003f44270 */
[----:B------:R-:W-:Y:S02]  /*1e20*/  VIADD R3, R3, 0x1 ;  /* 0x0000000103037836 */ /* 0x000fe40000000000 */
[----:B------:R-:W-:Y:S01]  /*1e30*/  UISETP.NE.AND UP0, UPT, UR5, 0x5, UPT ;  /* 0x000000050500788c */ /* 0x000fe2000bf05270 */
[----:B------:R-:W-:Y:S02]  /*1e40*/  VIADD R0, R0, 0xffffffff ;  /* 0xffffffff00007836 */ /* 0x000fe40000000000 */
[C---:B------:R-:W-:Y:S01]  /*1e50*/  ISETP.NE.AND P1, PT, R3.reuse, 0x5, PT ;  /* 0x000000050300780c */ /* 0x040fe20003f25270 */
[----:B------:R-:W-:Y:S02]  /*1e60*/  USEL UR6, URZ, 0x1, UP0 ;  /* 0x000000013f067887 */ /* 0x000fe40008000000 */
[----:B------:R-:W-:Y:S01]  /*1e70*/  USEL UR5, UR5, URZ, UP0 ;  /* 0x0000003f05057287 */ /* 0x000fe20008000000 */
[----:B------:R-:W-:-:S03]  /*1e80*/  SEL R3, R3, RZ, P1 ;  /* 0x000000ff03037207 */ /* 0x000fc60000800000 */
[----:B------:R-:W-:Y:S01]  /*1e90*/  LOP3.LUT R7, R7, UR6, RZ, 0x3c, !PT ;  /* 0x0000000607077c12 */ /* 0x000fe2000f8e3cff */
[----:B------:R-:W-:Y:S07]  /*1ea0*/  @P2 BRA `(.L_x_29) ;  /* 0xfffffff800f82947 */ /* 0x000fee000383ffff */
.L_x_22:
[----:B01----:R-:W0:Y:S02]  /*1eb0*/  LDC R0, c[0x0][0x28c] ;  /* 0x0000a300ff007b82 */ /* 0x003e240000000800 */
[----:B0-----:R-:W-:-:S13]  /*1ec0*/  ISETP.GE.AND P1, PT, R0, 0x1, PT ;  /* 0x000000010000780c */ /* 0x001fda0003f26270 */
[----:B------:R-:W-:Y:S05]  /*1ed0*/  @!P1 BRA `(.L_x_30) ;  /* 0x0000000000449947 */ /* 0x000fea0003800000 */
[----:B------:R-:W-:Y:S05]  /*1ee0*/  @!P0 BRA `(.L_x_31) ;  /* 0x0000000000048947 */ /* 0x000fea0003800000 */
[----:B------:R-:W-:Y:S01]  /*1ef0*/  BPT.TRAP 0x1 ;  /* 0x000000040000795c */ /* 0x000fe20000300000 */
.L_x_31:
[----:B------:R-:W-:-:S13]  /*1f00*/  ISETP.NE.AND P0, PT, R22, RZ, PT ;  /* 0x000000ff1600720c */ /* 0x000fda0003f05270 */
[----:B------:R-:W-:-:S05]  /*1f10*/  VOTEU.ANY UP0, P0 ;  /* 0x00000000003f7886 */ /* 0x000fca0000000100 */
[----:B------:R-:W-:-:S06]  /*1f20*/  @UP0 UIADD3 UR4, UR44, UR41, URZ ;  /* 0x000000292c040290 */ /* 0x000fcc000fffe03f */
[----:B------:R-:W-:Y:S02]  /*1f30*/  IMAD.U32 R4, RZ, RZ, UR4 ;  /* 0x00000004ff047e24 */ /* 0x000fe4000f8e00ff */
[----:B------:R-:W-:Y:S02]  /*1f40*/  IMAD.U32 R3, RZ, RZ, UR4 ;  /* 0x00000004ff037e24 */ /* 0x000fe4000f8e00ff */
[----:B------:R-:W-:-:S05]  /*1f50*/  @P0 IMAD.WIDE.U32 R4, R4, -0x33333333, RZ ;  /* 0xcccccccd04040825 */ /* 0x000fca00078e00ff */
[----:B------:R-:W-:-:S05]  /*1f60*/  @P0 SHF.R.U32.HI R0, RZ, 0x2, R5 ;  /* 0x00000002ff000819 */ /* 0x000fca0000011605 */
[----:B------:R-:W-:-:S04]  /*1f70*/  @P0 IMAD R0, R0, -0x5, R3 ;  /* 0xfffffffb00000824 */ /* 0x000fc800078e0203 */
[----:B------:R-:W-:-:S04]  /*1f80*/  @P0 IMAD R0, R0, 0x8, R6 ;  /* 0x0000000800000824 */ /* 0x000fc800078e0206 */
[----:B------:R-:W-:-:S05]  /*1f90*/  @P0 VIADD R0, R0, 0x28 ;  /* 0x0000002800000836 */ /* 0x000fca0000000000 */
[----:B------:R-:W-:-:S04]  /*1fa0*/  @P0 PRMT R0, R19, 0x654, R0 ;  /* 0x0000065413000816 */ /* 0x000fc80000000000 */
[----:B------:R0:W-:Y:S01]  /*1fb0*/  @P0 SYNCS.ARRIVE.TRANS64.RED.A1T0 RZ, [R0+URZ], RZ ;  /* 0x000000ff00ff09a7 */ /* 0x0001e2000810043f */
[----:B------:R-:W-:-:S13]  /*1fc0*/  ISETP.GT.U32.AND P0, PT, R18, 0x1, PT ;  /* 0x000000011200780c */ /* 0x000fda0003f04070 */
[----:B0-----:R-:W-:Y:S05]  /*1fd0*/  @P0 BRA `(.L_x_30) ;  /* 0x0000000000040947 */ /* 0x001fea0003800000 */
[----:B------:R-:W-:Y:S01]  /*1fe0*/  BPT.TRAP 0x1 ;  /* 0x000000040000795c */ /* 0x000fe20000300000 */
.L_x_30:
[----:B------:R-:W-:Y:S01]  /*1ff0*/  IMAD.SHL.U32 R100, R100, 0x80, RZ ;  /* 0x0000008064647824 */ /* 0x000fe200078e00ff */
[----:B------:R-:W-:Y:S01]  /*2000*/  UIADD3 UR41, UR43, UR41, URZ ;  /* 0x000000292b297290 */ /* 0x000fe2000fffe03f */
[----:B------:R-:W-:Y:S01]  /*2010*/  SHF.R.S32.HI R11, RZ, 0x1f, R101 ;  /* 0x0000001fff0b7819 */ /* 0x000fe20000011465 */
[----:B------:R-:W-:Y:S01]  /*2020*/  UISETP.GE.U32.AND UP1, UPT, UR43, 0x5, UPT ;  /* 0x000000052b00788c */ /* 0x000fe2000bf26070 */
[----:B------:R-:W-:Y:S01]  /*2030*/  IMAD.SHL.U32 R6, R103, 0x80, RZ ;  /* 0x0000008067067824 */ /* 0x000fe200078e00ff */
[----:B------:R-:W-:Y:S01]  /*2040*/  ULDC UR7, c[0x0][0x288] ;  /* 0x0000a20000077ab9 */ /* 0x000fe20000000800 */
[C---:B------:R-:W-:Y:S01]  /*2050*/  LOP3.LUT R8, R100.reuse, 0x6, R95, 0xf8, !PT ;  /* 0x0000000664087812 */ /* 0x040fe200078ef85f */
[----:B------:R-:W-:Y:S01]  /*2060*/  UISETP.GT.U32.AND UP0, UPT, UR41, 0x4, UPT ;  /* 0x000000042900788c */ /* 0x000fe2000bf04070 */
[----:B------:R-:W-:Y:S01]  /*2070*/  ISETP.GE.AND P0, PT, R100, UR7, PT ;  /* 0x0000000764007c0c */ /* 0x000fe2000bf06270 */
[----:B------:R-:W-:Y:S01]  /*2080*/  ULDC.64 UR4, c[0x0][0x5d0] ;  /* 0x0001740000047ab9 */ /* 0x000fe20000000a00 */
[--C-:B------:R-:W-:Y:S01]  /*2090*/  SHF.R.S32.HI R9, RZ, 0x1f, R8.reuse ;  /* 0x0000001fff097819 */ /* 0x100fe20000011408 */
[----:B------:R-:W-:Y:S01]  /*20a0*/  ULDC UR10, c[0x0][0x284] ;  /* 0x0000a100000a7ab9 */ /* 0x000fe20000000800 */
[----:B------:R-:W-:Y:S01]  /*20b0*/  IMAD R0, R11, UR4, RZ ;  /* 0x000000040b007c24 */ /* 0x000fe2000f8e02ff */
[----:B------:R-:W-:Y:S01]  /*20c0*/  UISETP.LT.U32.AND UP0, UPT, UR43, 0x5, UP0 ;  /* 0x000000052b00788c */ /* 0x000fe20008701070 */
[----:B------:R-:W-:Y:S01]  /*20d0*/  ISETP.GE.OR P0, PT, R6, UR10, P0 ;  /* 0x0000000a06007c0c */ /* 0x000fe20008706670 */
[----:B------:R-:W-:Y:S01]  /*20e0*/  IMAD.WIDE.U32 R4, R101, UR4, R8 ;  /* 0x0000000465047c25 */ /* 0x000fe2000f8e0008 */
[----:B------:R-:W-:Y:S01]  /*20f0*/  ULDC.64 UR8, c[0x0][0x5c8] ;  /* 0x0001720000087ab9 */ /* 0x000fe20000000a00 */
[----:B------:R-:W-:-:S02]  /*2100*/  USEL UR6, URZ, 0x1, !UP0 ;  /* 0x000000013f067887 */ /* 0x000fc4000c000000 */
[----:B------:R-:W-:Y:S01]  /*2110*/  IMAD R3, R101, UR5, R0 ;  /* 0x0000000565037c24 */ /* 0x000fe2000f8e0200 */
[----:B------:R-:W-:Y:S01]  /*2120*/  @UP1 UIMAD.WIDE.U32 UR4, UR41, -0x33333333, URZ ;  /* 0xcccccccd290418a5 */ /* 0x000fe2000f8e003f */
[----:B------:R-:W-:Y:S01]  /*2130*/  IMAD.WIDE R104, R103, 0x80, R88 ;  /* 0x0000008067687825 */ /* 0x000fe200078e0258 */
[----:B------:R-:W-:Y:S02]  /*2140*/  ULOP3.LUT UR40, UR40, UR6, URZ, 0x3c, !UPT ;  /* 0x0000000628287292 */ /* 0x000fe4000f8e3c3f */
[----:B------:R-:W-:Y:S01]  /*2150*/  @UP1 USHF.R.U32.HI UR4, URZ, 0x2, UR5 ;  /* 0x000000023f041899 */ /* 0x000fe20008011605 */
[----:B------:R-:W-:Y:S02]  /*2160*/  IMAD.IADD R5, R5, 0x1, R3 ;  /* 0x0000000105057824 */ /* 0x000fe400078e0203 */
[----:B------:R-:W-:Y:S01]  /*2170*/  IMAD R3, R105, UR8, RZ ;  /* 0x0000000869037c24 */ /* 0x000fe2000f8e02ff */
[----:B------:R-:W-:Y:S01]  /*2180*/  @UP1 ULOP3.LUT UR40, UR40, 0x1, UR4, 0x78, !UPT ;  /* 0x0000000128281892 */ /* 0x000fe2000f8e7804 */
[----:B------:R-:W-:-:S04]  /*2190*/  IMAD.WIDE.U32 R106, R104, UR8, R4 ;  /* 0x00000008686a7c25 */ /* 0x000fc8000f8e0004 */
[----:B------:R-:W-:Y:S02]  /*21a0*/  IMAD R7, R104, UR9, R3 ;  /* 0x0000000968077c24 */ /* 0x000fe4000f8e0203 */
[----:B------:R-:W-:Y:S01]  /*21b0*/  IMAD.MOV.U32 R0, RZ, RZ, -0x1 ;  /* 0xffffffffff007424 */ /* 0x000fe200078e00ff */
[----:B------:R-:W-:Y:S06]  /*21c0*/  @P0 BRA `(.L_x_32) ;  /* 0x00000040001c0947 */ /* 0x000fec0003800000 */
[----:B-----5:R-:W-:Y:S01]  /*21d0*/  FSETP.NEU.AND P0, PT, R90, RZ, PT ;  /* 0x000000ff5a00720b */ /* 0x020fe20003f0d000 */
[----:B------:R-:W-:Y:S01]  /*21e0*/  IMAD.IADD R4, R94, 0x1, -R100 ;  /* 0x000000015e047824 */ /* 0x000fe200078e0a64 */
[----:B------:R-:W-:Y:S01]  /*21f0*/  BSSY B0, `(.L_x_32) ;  /* 0x0000404000007945 */ /* 0x000fe20003800000 */
[----:B------:R-:W-:Y:S02]  /*2200*/  IMAD.IADD R3, R99, 0x1, -R6 ;  /* 0x0000000163037824 */ /* 0x000fe400078e0a06 */
[----:B------:R-:W-:Y:S01]  /*2210*/  IMAD.IADD R103, R107, 0x1, R7 ;  /* 0x000000016b677824 */ /* 0x000fe200078e0207 */
[----:B------:R-:W-:-:S04]  /*2220*/  ISETP.GT.AND P2, PT, R4, RZ, PT ;  /* 0x000000ff0400720c */ /* 0x000fc80003f44270 */
[----:B------:R-:W-:-:S03]  /*2230*/  ISETP.GT.AND P1, PT, R3, RZ, P2 ;  /* 0x000000ff0300720c */ /* 0x000fc60001724270 */
[----:B------:R-:W-:Y:S10]  /*2240*/  @!P0 BRA `(.L_x_33) ;  /* 0x0000002c00288947 */ /* 0x000ff40003800000 */
[----:B------:R-:W0:Y:S01]  /*2250*/  LDC.64 R110, c[0x0][0x5b8] ;  /* 0x00016e00ff6e7b82 */ /* 0x000e220000000a00 */
[----:B------:R-:W-:-:S07]  /*2260*/  ULDC.64 UR4, c[0x0][0x5c0] ;  /* 0x0001700000047ab9 */ /* 0x000fce0000000a00 */
[----:B------:R-:W1:Y:S08]  /*2270*/  LDC.64 R112, c[0x0][0x5b0] ;  /* 0x00016c00ff707b82 */ /* 0x000e700000000a00 */
[----:B------:R-:W2:Y:S01]  /*2280*/  LDC.64 R114, c[0x0][0x5a8] ;  /* 0x00016a00ff727b82 */ /* 0x000ea20000000a00 */
[-C--:B0-----:R-:W-:Y:S02]  /*2290*/  IMAD R6, R11, R110.reuse, RZ ;  /* 0x0000006e0b067224 */ /* 0x081fe400078e02ff */
[----:B------:R-:W-:-:S04]  /*22a0*/  IMAD.WIDE.U32 R108, R101, R110, R8 ;  /* 0x0000006e656c7225 */ /* 0x000fc800078e0008 */
[----:B------:R-:W-:Y:S02]  /*22b0*/  IMAD R107, R101, R111, R6 ;  /* 0x0000006f656b7224 */ /* 0x000fe400078e0206 */
[-C--:B-1----:R-:W-:Y:S02]  /*22c0*/  IMAD R5, R105, R112.reuse, RZ ;  /* 0x0000007069057224 */ /* 0x082fe400078e02ff */
[----:B------:R-:W-:Y:S02]  /*22d0*/  IMAD.IADD R13, R109, 0x1, R107 ;  /* 0x000000016d0d7824 */ /* 0x000fe400078e026b */
[----:B------:R-:W-:Y:S02]  /*22e0*/  IMAD.MOV.U32 R12, RZ, RZ, R108 ;  /* 0x000000ffff0c7224 */ /* 0x000fe400078e006c */
[C---:B------:R-:W-:Y:S02]  /*22f0*/  IMAD R111, R104.reuse, R113, R5 ;  /* 0x00000071686f7224 */ /* 0x040fe400078e0205 */
[----:B------:R-:W-:-:S04]  /*2300*/  IMAD.WIDE.U32 R6, R104, R112, R12 ;  /* 0x0000007068067225 */ /* 0x000fc800078e000c */
[----:B------:R-:W-:Y:S01]  /*2310*/  IMAD.IADD R5, R7, 0x1, R111 ;  /* 0x0000000107057824 */ /* 0x000fe200078e026f */
[----:B--2---:R-:W-:-:S04]  /*2320*/  LEA R14, P0, R6, R114, 0x1 ;  /* 0x00000072060e7211 */ /* 0x004fc800078008ff */
[----:B------:R-:W-:-:S05]  /*2330*/  LEA.HI.X R15, R6, R115, R5, 0x1, P0 ;  /* 0x00000073060f7211 */ /* 0x000fca00000f0c05 */
[----:B------:R0:W2:Y:S01]  /*2340*/  @P1 LDG.E.LTC128B.U16 R5, desc[UR38][R14.64] ;  /* 0x000000260e051981 */ /* 0x0000a2000c1e1520 */
[----:B------:R-:W-:Y:S01]  /*2350*/  LEA R10, P0, R106, UR4, 0x1 ;  /* 0x000000046a0a7c11 */ /* 0x000fe2000f8008ff */
[----:B------:R-:W-:Y:S01]  /*2360*/  IMAD.WIDE.U32 R6, R104, R112, R8 ;  /* 0x0000007068067225 */ /* 0x000fe200078e0008 */
[----:B------:R-:W-:Y:S03]  /*2370*/  BSSY B1, `(.L_x_34) ;  /* 0x0000012000017945 */ /* 0x000fe60003800000 */
[----:B------:R-:W-:Y:S02]  /*2380*/  IMAD.IADD R7, R111, 0x1, R7 ;  /* 0x000000016f077824 */ /* 0x000fe400078e0207 */
[----:B------:R-:W-:Y:S01]  /*2390*/  IMAD.WIDE.U32 R20, R101, R110, R6 ;  /* 0x0000006e65147225 */ /* 0x000fe200078e0006 */
[----:B0-----:R-:W-:-:S03]  /*23a0*/  SHF.L.U64.HI R15, R112, 0x3, R113 ;  /* 0x00000003700f7819 */ /* 0x001fc60000010271 */
[----:B------:R-:W-:Y:S01]  /*23b0*/  IMAD.IADD R7, R107, 0x1, R21 ;  /* 0x000000016b077824 */ /* 0x000fe200078e0215 */
[----:B------:R-:W-:Y:S01]  /*23c0*/  LEA R6, P4, R20, R114, 0x1 ;  /* 0x0000007214067211 */ /* 0x000fe200078808ff */
[----:B------:R-:W-:-:S03]  /*23d0*/  IMAD.SHL.U32 R14, R112, 0x8, RZ ;  /* 0x00000008700e7824 */ /* 0x000fc600078e00ff */
[----:B------:R-:W-:Y:S01]  /*23e0*/  LEA.HI.X R7, R20, R115, R7, 0x1, P4 ;  /* 0x0000007314077211 */ /* 0x000fe200020f0c07 */
[----:B--2---:R-:W-:-:S05]  /*23f0*/  HADD2.F32 R11, -RZ, R5.H0_H0 ;  /* 0x20000005ff0b7230 */ /* 0x004fca0000004100 */
[----:B------:R-:W-:-:S04]  /*2400*/  FMUL R11, R11, R90 ;  /* 0x0000005a0b0b7220 */ /* 0x000fc80000400000 */
[----:B------:R-:W-:Y:S01]  /*2410*/  FFMA R24, R24, R23, R11 ;  /* 0x0000001718187223 */ /* 0x000fe2000000000b */
[----:B------:R-:W-:Y:S02]  /*2420*/  LEA.HI.X R11, R106, UR5, R103, 0x1, P0 ;  /* 0x000000056a0b7c11 */ /* 0x000fe400080f0c67 */
[----:B------:R-:W-:Y:S02]  /*2430*/  ISETP.GT.AND P0, PT, R4, 0x1, PT ;  /* 0x000000010400780c */ /* 0x000fe40003f04270 */
[----:B------:R-:W-:Y:S02]  /*2440*/  F2FP.F16.F32.PACK_AB R24, RZ, R24 ;  /* 0x00000018ff18723e */ /* 0x000fe400000000ff */
[----:B------:R-:W-:-:S03]  /*2450*/  ISETP.GT.AND P3, PT, R3, RZ, P0 ;  /* 0x000000ff0300720c */ /* 0x000fc60000764270 */
[----:B------:R0:W-:Y:S10]  /*2460*/  @P1 STG.E.U16 desc[UR38][R10.64], R24 ;  /* 0x000000180a001986 */ /* 0x0001f4000c101526 */
[----:B------:R-:W-:Y:S05]  /*2470*/  @!P3 BRA `(.L_x_35) ;  /* 0x000000000004b947 */ /* 0x000fea0003800000 */
[----:B------:R1:W5:Y:S02]  /*2480*/  LDG.E.LTC128B.U16 R5, desc[UR38][R6.64+0x2] ;  /* 0x0000022606057981 */ /* 0x000364000c1e1520 */
.L_x_35:
[----:B------:R-:W-:Y:S05]  /*2490*/  BSYNC B1 ;  /* 0x0000000000017941 */ /* 0x000fea0003800000 */
.L_x_34:
[----:B-----5:R-:W-:Y:S01]  /*24a0*/  HADD2.F32 R103, -RZ, R5.H0_H0 ;  /* 0x20000005ff677230 */ /* 0x020fe20000004100 */
[----:B------:R-:W-:Y:S01]  /*24b0*/  ISETP.GT.AND P2, PT, R3, 0x8, P2 ;  /* 0x000000080300780c */ /* 0x000fe20001744270 */
[----:B------:R-:W-:Y:S01]  /*24c0*/  IMAD.WIDE.U32 R20, R104, R112, R14 ;  /* 0x0000007068147225 */ /* 0x000fe200078e000e */
[----:B0-----:R-:W-:-:S03]  /*24d0*/  PRMT R24, R5, 0x7610, R24 ;  /* 0x0000761005187816 */ /* 0x001fc60000000018 */
[----:B------:R-:W-:Y:S01]  /*24e0*/  FMUL R12, R103, R90 ;  /* 0x0000005a670c7220 */ /* 0x000fe20000400000 */
[----:B------:R-:W-:Y:S01]  /*24f0*/  IMAD.IADD R111, R111, 0x1, R21 ;  /* 0x000000016f6f7824 */ /* 0x000fe200078e0215 */
[----:B------:R-:W-:Y:S02]  /*2500*/  IADD3 R108, P1, R108, R20, RZ ;  /* 0x000000146c6c7210 */ /* 0x000fe40007f3e0ff */
[----:B------:R-:W-:-:S03]  /*2510*/  FFMA R12, R25, R23, R12 ;  /* 0x00000017190c7223 */ /* 0x000fc6000000000c */
[----:B------:R-:W-:Y:S01]  /*2520*/  IMAD.X R13, R111, 0x1, R13, P1 ;  /* 0x000000016f0d7824 */ /* 0x000fe200008e060d */
[C---:B------:R-:W-:Y:S02]  /*2530*/  LEA R14, P1, R108.reuse, R114, 0x1 ;  /* 0x000000726c0e7211 */ /* 0x040fe400078208ff */
[----:B------:R-:W-:Y:S02]  /*2540*/  F2FP.F16.F32.PACK_AB R12, RZ, R12 ;  /* 0x0000000cff0c723e */ /* 0x000fe400000000ff */
[----:B------:R-:W-:Y:S02]  /*2550*/  LEA.HI.X R15, R108, R115, R13, 0x1, P1 ;  /* 0x000000736c0f7211 */ /* 0x000fe400008f0c0d */
[----:B------:R-:W-:-:S05]  /*2560*/  PRMT R21, R12, 0x7610, R21 ;  /* 0x000076100c157816 */ /* 0x000fca0000000015 */
[----:B------:R0:W-:Y:S04]  /*2570*/  @P3 STG.E.U16 desc[UR38][R10.64+0x2], R21 ;  /* 0x000002150a003986 */ /* 0x0001e8000c101526 */
[----:B------:R-:W2:Y:S01]  /*2580*/  @P2 LDG.E.LTC128B.U16 R24, desc[UR38][R14.64] ;  /* 0x000000260e182981 */ /* 0x000ea2000c1e1520 */
[----:B------:R-:W-:Y:S01]  /*2590*/  IADD3 R20, P1, R8, R20, RZ ;  /* 0x0000001408147210 */ /* 0x000fe20007f3e0ff */
[----:B------:R-:W-:Y:S01]  /*25a0*/  BSSY B1, `(.L_x_36) ;  /* 0x0000011000017945 */ /* 0x000fe20003800000 */
[----:B------:R-:W-:Y:S02]  /*25b0*/  SHF.L.U64.HI R13, R91, 0x1, R92 ;  /* 0x000000015b0d7819 */ /* 0x000fe4000001025c */
[----:B------:R-:W-:Y:S01]  /*25c0*/  ISETP.GT.AND P0, PT, R3, 0x8, P0 ;  /* 0x000000080300780c */ /* 0x000fe20000704270 */
[----:B0-----:R-:W-:Y:S01]  /*25d0*/  IMAD.X R21, R9, 0x1, R111, P1 ;  /* 0x0000000109157824 */ /* 0x001fe200008e066f */
[----:B------:R-:W-:Y:S01]  /*25e0*/  LEA R12, P1, R91, R10, 0x1 ;  /* 0x0000000a5b0c7211 */ /* 0x000fe200078208ff */
[----:B------:R-:W-:-:S04]  /*25f0*/  IMAD.WIDE.U32 R20, R101, R110, R20 ;  /* 0x0000006e65147225 */ /* 0x000fc800078e0014 */
[----:B------:R-:W-:Y:S01]  /*2600*/  IMAD.X R13, R13, 0x1, R11, P1 ;  /* 0x000000010d0d7824 */ /* 0x000fe200008e060b */
[----:B------:R-:W-:Y:S01]  /*2610*/  LEA R8, P3, R20, R114, 0x1 ;  /* 0x0000007214087211 */ /* 0x000fe200078608ff */
[----:B------:R-:W-:-:S05]  /*2620*/  IMAD.IADD R9, R107, 0x1, R21 ;  /* 0x000000016b097824 */ /* 0x000fca00078e0215 */
[----:B------:R-:W-:Y:S01]  /*2630*/  LEA.HI.X R9, R20, R115, R9, 0x1, P3 ;  /* 0x0000007314097211 */ /* 0x000fe200018f0c09 */
[----:B--2---:R-:W-:-:S05]  /*2640*/  HADD2.F32 R5, -RZ, R24.H0_H0 ;  /* 0x20000018ff057230 */ /* 0x004fca0000004100 */
[----:B------:R-:W-:-:S04]  /*2650*/  FMUL R5, R5, R90 ;  /* 0x0000005a05057220 */ /* 0x000fc80000400000 */
[----:B------:R-:W-:-:S05]  /*2660*/  FFMA R5, R26, R23, R5 ;  /* 0x000000171a057223 */ /* 0x000fca0000000005 */
[----:B------:R-:W-:-:S05]  /*2670*/  F2FP.F16.F32.PACK_AB R5, RZ, R5 ;  /* 0x00000005ff05723e */ /* 0x000fca00000000ff */
[----:B------:R0:W-:Y:S01]  /*2680*/  @P2 STG.E.U16 desc[UR38][R12.64], R5 ;  /* 0x000000050c002986 */ /* 0x0001e2000c101526 */
[----:B------:R-:W-:Y:S05]  /*2690*/  @!P0 BRA `(.L_x_37) ;  /* 0x0000000000048947 */ /* 0x000fea0003800000 */
[----:B------:R2:W5:Y:S02]  /*26a0*/  LDG.E.LTC128B.U16 R24, desc[UR38][R8.64+0x2] ;  /* 0x0000022608187981 */ /* 0x000564000c1e1520 */
.L_x_37:
[----:B------:R-:W-:Y:S05]  /*26b0*/  BSYNC B1 ;  /* 0x0000000000017941 */ /* 0x000fea0003800000 */
.L_x_36:
[----:B0----5:R-:W-:Y:S01]  /*26c0*/  HADD2.F32 R5, -RZ, R24.H0_H0 ;  /* 0x20000018ff057230 */ /* 0x021fe20000004100 */
[----:B------:R-:W-:Y:S01]  /*26d0*/  ISETP.GT.AND P1, PT, R4, 0x8, PT ;  /* 0x000000080400780c */ /* 0x000fe20003f24270 */
[----:B------:R-:W-:Y:S03]  /*26e0*/  BSSY B1, `(.L_x_38) ;  /* 0x0000008000017945 */ /* 0x000fe60003800000 */
[----:B------:R-:W-:Y:S01]  /*26f0*/  FMUL R14, R5, R90 ;  /* 0x0000005a050e7220 */ /* 0x000fe20000400000 */
[----:B------:R-:W-:-:S03]  /*2700*/  ISETP.GT.AND P2, PT, R3, RZ, P1 ;  /* 0x000000ff0300720c */ /* 0x000fc60000f44270 */
[----:B------:R-:W-:-:S05]  /*2710*/  FFMA R14, R27, R23, R14 ;  /* 0x000000171b0e7223 */ /* 0x000fca000000000e */
[----:B------:R-:W-:-:S05]  /*2720*/  F2FP.F16.F32.PACK_AB R14, RZ, R14 ;  /* 0x0000000eff0e723e */ /* 0x000fca00000000ff */
[----:B------:R0:W-:Y:S01]  /*2730*/  @P0 STG.E.U16 desc[UR38][R12.64+0x2], R14 ;  /* 0x0000020e0c000986 */ /* 0x0001e2000c101526 */
[----:B------:R-:W-:Y:S05]  /*2740*/  @!P2 BRA `(.L_x_39) ;  /* 0x000000000004a947 */ /* 0x000fea0003800000 */
[----:B------:R3:W5:Y:S02]  /*2750*/  LDG.E.LTC128B.U16 R24, desc[UR38][R6.64+0x10] ;  /* 0x0000102606187981 */ /* 0x000764000c1e1520 */
.L_x_39:
[----:B------:R-:W-:Y:S05]  /*2760*/  BSYNC B1 ;  /* 0x0000000000017941 */ /* 0x000fea0003800000 */
.L_x_38:
[----:B-----5:R-:W-:Y:S01]  /*2770*/  HADD2.F32 R5, -RZ, R24.H0_H0 ;  /* 0x20000018ff057230 */ /* 0x020fe20000004100 */
        /* <DEDUP_REMOVED lines=9> */
.L_x_41:
[----:B------:R-:W-:Y:S05]  /*2810*/  BSYNC B1 ;  /* 0x0000000000017941 */ /* 0x000fea0003800000 */
.L_x_40:
[----:B----45:R-:W-:Y:S01]  /*2820*/  HADD2.F32 R5, -RZ, R24.H0_H0 ;  /* 0x20000018ff057230 */ /* 0x030fe20000004100 */
[----:B------:R-:W-:Y:S01]  /*2830*/  ISETP.GT.AND P1, PT, R3, 0x8, P1 ;  /* 0x000000080300780c */ /* 0x000fe20000f24270 */
[----:B------:R-:W-:Y:S03]  /*2840*/  BSSY B1, `(.L_x_42) ;  /* 0x0000007000017945 */ /* 0x000fe60003800000 */
[----:B0-----:R-:W-:-:S04]  /*2850*/  FMUL R14, R5, R90 ;  /* 0x0000005a050e7220 */ /* 0x001fc80000400000 */
[----:B------:R-:W-:-:S05]  /*2860*/  FFMA R14, R29, R23, R14 ;  /* 0x000000171d0e7223 */ /* 0x000fca000000000e */
[----:B------:R-:W-:-:S05]  /*2870*/  F2FP.F16.F32.PACK_AB R14, RZ, R14 ;  /* 0x0000000eff0e723e */ /* 0x000fca00000000ff */
[----:B------:R0:W-:Y:S01]  /*2880*/  @P3 STG.E.U16 desc[UR38][R10.64+0x12], R14 ;  /* 0x0000120e0a003986 */ /* 0x0001e2000c101526 */
[----:B------:R-:W-:Y:S05]  /*2890*/  @!P1 BRA `(.L_x_43) ;  /* 0x0000000000049947 */ /* 0x000fea0003800000 */
[----:B------:R4:W5:Y:S02]  /*28a0*/  LDG.E.LTC128B.U16 R24, desc[UR38][R8.64+0x10] ;  /* 0x0000102608187981 */ /* 0x000964000c1e1520 */
.L_x_43:
[----:B------:R-:W-:Y:S05]  /*28b0*/  BSYNC B1 ;  /* 0x0000000000017941 */ /* 0x000fea0003800000 */
.L_x_42:
[----:B-----5:R-:W-:Y:S01]  /*28c0*/  HADD2.F32 R5, -RZ, R24.H0_H0 ;  /* 0x20000018ff057230 */ /* 0x020fe20000004100 */
[----:B------:R-:W-:Y:S01]  /*28d0*/  ISETP.GT.AND P0, PT, R3, 0x8, P0 ;  /* 0x000000080300780c */ /* 0x000fe20000704270 */
[----:B------:R-:W-:Y:S03]  /*28e0*/  BSSY B1, `(.L_x_44) ;  /* 0x0000007000017945 */ /* 0x000fe60003800000 */
[----:B------:R-:W-:-:S04]  /*28f0*/  FMUL R5, R5, R90 ;  /* 0x0000005a05057220 */ /* 0x000fc80000400000 */
[----:B------:R-:W-:-:S05]  /*2900*/  FFMA R5, R30, R23, R5 ;  /* 0x000000171e057223 */ /* 0x000fca0000000005 */
[----:B------:R-:W-:-:S05]  /*2910*/  F2FP.F16.F32.PACK_AB R5, RZ, R5 ;  /* 0x00000005ff05723e */ /* 0x000fca00000000ff */
[----:B------:R0:W-:Y:S01]  /*2920*/  @P1 STG.E.U16 desc[UR38][R12.64+0x10], R5 ;  /* 0x000010050c001986 */ /* 0x0001e2000c101526 */
[----:B------:R-:W-:Y:S05]  /*2930*/  @!P0 BRA `(.L_x_45) ;  /* 0x0000000000048947 */ /* 0x000fea0003800000 */
[----:B------:R0:W5:Y:S02]  /*2940*/  LDG.E.LTC128B.U16 R24, desc[UR38][R8.64+0x12] ;  /* 0x0000122608187981 */ /* 0x000164000c1e1520 */
.L_x_45:
[----:B------:R-:W-:Y:S05]  /*2950*/  BSYNC B1 ;  /* 0x0000000000017941 */ /* 0x000fea0003800000 */
.L_x_44:
        /* <DEDUP_REMOVED lines=10> */
.L_x_47:
[----:B------:R-:W-:Y:S05]  /*2a00*/  BSYNC B1 ;  /* 0x0000000000017941 */ /* 0x000fea0003800000 */
.L_x_46:
        /* <DEDUP_REMOVED lines=10> */
.L_x_49:
[----:B------:R-:W-:Y:S05]  /*2ab0*/  BSYNC B1 ;  /* 0x0000000000017941 */ /* 0x000fea0003800000 */
.L_x_48:
[----:B0----5:R-:W-:Y:S01]  /*2ac0*/  HADD2.F32 R5, -RZ, R24.H0_H0 ;  /* 0x20000018ff057230 */ /* 0x021fe20000004100 */
        /* <DEDUP_REMOVED lines=8> */
.L_x_51:
[----:B------:R-:W-:Y:S05]  /*2b50*/  BSYNC B1 ;  /* 0x0000000000017941 */ /* 0x000fea0003800000 */
.L_x_50:
        /* <DEDUP_REMOVED lines=9> */
.L_x_53:
[----:B------:R-:W-:Y:S05]  /*2bf0*/  BSYNC B1 ;  /* 0x0000000000017941 */ /* 0x000fea0003800000 */
.L_x_52:
        /* <DEDUP_REMOVED lines=10> */
.L_x_55:
[----:B------:R-:W-:Y:S05]  /*2ca0*/  BSYNC B1 ;  /* 0x0000000000017941 */ /* 0x000fea0003800000 */
.L_x_54:
        /* <DEDUP_REMOVED lines=10> */
.L_x_57:
[----:B------:R-:W-:Y:S05]  /*2d50*/  BSYNC B1 ;  /* 0x0000000000017941 */ /* 0x000fea0003800000 */
.L_x_56:
        /* <DEDUP_REMOVED lines=9> */
.L_x_59:
[----:B------:R-:W-:Y:S05]  /*2df0*/  BSYNC B1 ;  /* 0x0000000000017941 */ /* 0x000fea0003800000 */
.L_x_58:
        /* <DEDUP_REMOVED lines=9> */
.L_x_61:
[----:B------:R-:W-:Y:S05]  /*2e90*/  BSYNC B1 ;  /* 0x0000000000017941 */ /* 0x000fea0003800000 */
.L_x_60:
        /* <DEDUP_REMOVED lines=10> */
.L_x_63:
[----:B------:R-:W-:Y:S05]  /*2f40*/  BSYNC B1 ;  /* 0x0000000000017941 */ /* 0x000fea0003800000 */
.L_x_62:
        /* <DEDUP_REMOVED lines=10> */
.L_x_65:
[----:B------:R-:W-:Y:S05]  /*2ff0*/  BSYNC B1 ;  /* 0x0000000000017941 */ /* 0x000fea0003800000 */
.L_x_64:
        /* <DEDUP_REMOVED lines=9> */
.L_x_67:
[----:B------:R-:W-:Y:S05]  /*3090*/  BSYNC B1 ;  /* 0x0000000000017941 */ /* 0x000fea0003800000 */
.L_x_66:
        /* <DEDUP_REMOVED lines=9> */
.L_x_69:
[----:B------:R-:W-:Y:S05]  /*3130*/  BSYNC B1 ;  /* 0x0000000000017941 */ /* 0x000fea0003800000 */
.L_x_68:
        /* <DEDUP_REMOVED lines=10> */
.L_x_71:
[----:B------:R-:W-:Y:S05]  /*31e0*/  BSYNC B1 ;  /* 0x0000000000017941 */ /* 0x000fea0003800000 */
.L_x_70:
        /* <DEDUP_REMOVED lines=10> */
.L_x_73:
[----:B------:R-:W-:Y:S05]  /*3290*/  BSYNC B1 ;  /* 0x0000000000017941 */ /* 0x000fea0003800000 */
.L_x_72:
        /* <DEDUP_REMOVED lines=9> */
.L_x_75:
[----:B------:R-:W-:Y:S05]  /*3330*/  BSYNC B1 ;  /* 0x0000000000017941 */ /* 0x000fea0003800000 */
.L_x_74:
        /* <DEDUP_REMOVED lines=9> */
.L_x_77:
[----:B------:R-:W-:Y:S05]  /*33d0*/  BSYNC B1 ;  /* 0x0000000000017941 */ /* 0x000fea0003800000 */
.L_x_76:
        /* <DEDUP_REMOVED lines=10> */
.L_x_79:
[----:B------:R-:W-:Y:S05]  /*3480*/  BSYNC B1 ;  /* 0x0000000000017941 */ /* 0x000fea0003800000 */
.L_x_78:
        /* <DEDUP_REMOVED lines=10> */
.L_x_81:
[----:B------:R-:W-:Y:S05]  /*3530*/  BSYNC B1 ;  /* 0x0000000000017941 */ /* 0x000fea0003800000 */
.L_x_80:
        /* <DEDUP_REMOVED lines=9> */
.L_x_83:
[----:B------:R-:W-:Y:S05]  /*35d0*/  BSYNC B1 ;  /* 0x0000000000017941 */ /* 0x000fea0003800000 */
.L_x_82:
        /* <DEDUP_REMOVED lines=9> */
.L_x_85:
[----:B------:R-:W-:Y:S05]  /*3670*/  BSYNC B1 ;  /* 0x0000000000017941 */ /* 0x000fea0003800000 */
.L_x_84:
        /* <DEDUP_REMOVED lines=10> */
.L_x_87:
[----:B------:R-:W-:Y:S05]  /*3720*/  BSYNC B1 ;  /* 0x0000000000017941 */ /* 0x000fea0003800000 */
.L_x_86:
        /* <DEDUP_REMOVED lines=10> */
.L_x_89:
[----:B------:R-:W-:Y:S05]  /*37d0*/  BSYNC B1 ;  /* 0x0000000000017941 */ /* 0x000fea0003800000 */
.L_x_88:
        /* <DEDUP_REMOVED lines=9> */
.L_x_91:
[----:B------:R-:W-:Y:S05]  /*3870*/  BSYNC B1 ;  /* 0x0000000000017941 */ /* 0x000fea0003800000 */
.L_x_90:
        /* <DEDUP_REMOVED lines=9> */
.L_x_93:
[----:B------:R-:W-:Y:S05]  /*3910*/  BSYNC B1 ;  /* 0x0000000000017941 */ /* 0x000fea0003800000 */
.L_x_92:
        /* <DEDUP_REMOVED lines=10> */
.L_x_95:
[----:B------:R-:W-:Y:S05]  /*39c0*/  BSYNC B1 ;  /* 0x0000000000017941 */ /* 0x000fea0003800000 */
.L_x_94:
        /* <DEDUP_REMOVED lines=10> */
.L_x_97:
[----:B------:R-:W-:Y:S05]  /*3a70*/  BSYNC B1 ;  /* 0x0000000000017941 */ /* 0x000fea0003800000 */
.L_x_96:
        /* <DEDUP_REMOVED lines=9> */
.L_x_99:
[----:B------:R-:W-:Y:S05]  /*3b10*/  BSYNC B1 ;  /* 0x0000000000017941 */ /* 0x000fea0003800000 */
.L_x_98:
        /* <DEDUP_REMOVED lines=9> */
.L_x_101:
[----:B------:R-:W-:Y:S05]  /*3bb0*/  BSYNC B1 ;  /* 0x0000000000017941 */ /* 0x000fea0003800000 */
.L_x_100:
        /* <DEDUP_REMOVED lines=10> */
.L_x_103:
[----:B------:R-:W-:Y:S05]  /*3c60*/  BSYNC B1 ;  /* 0x0000000000017941 */ /* 0x000fea0003800000 */
.L_x_102:
        /* <DEDUP_REMOVED lines=10> */
.L_x_105:
[----:B------:R-:W-:Y:S05]  /*3d10*/  BSYNC B1 ;  /* 0x0000000000017941 */ /* 0x000fea0003800000 */
.L_x_104:
        /* <DEDUP_REMOVED lines=9> */
.L_x_107:
[----:B------:R-:W-:Y:S05]  /*3db0*/  BSYNC B1 ;  /* 0x0000000000017941 */ /* 0x000fea0003800000 */
.L_x_106:
        /* <DEDUP_REMOVED lines=9> */
.L_x_109:
[----:B------:R-:W-:Y:S05]  /*3e50*/  BSYNC B1 ;  /* 0x0000000000017941 */ /* 0x000fea0003800000 */
.L_x_108:
        /* <DEDUP_REMOVED lines=10> */
.L_x_111:
[----:B------:R-:W-:Y:S05]  /*3f00*/  BSYNC B1 ;  /* 0x0000000000017941 */ /* 0x000fea0003800000 */
.L_x_110:
        /* <DEDUP_REMOVED lines=10> */
.L_x_113:
[----:B------:R-:W-:Y:S05]  /*3fb0*/  BSYNC B1 ;  /* 0x0000000000017941 */ /* 0x000fea0003800000 */
.L_x_112:
        /* <DEDUP_REMOVED lines=9> */
.L_x_115:
[----:B------:R-:W-:Y:S05]  /*4050*/  BSYNC B1 ;  /* 0x0000000000017941 */ /* 0x000fea0003800000 */
.L_x_114:
        /* <DEDUP_REMOVED lines=9> */
.L_x_117:
[----:B------:R-:W-:Y:S05]  /*40f0*/  BSYNC B1 ;  /* 0x0000000000017941 */ /* 0x000fea0003800000 */
.L_x_116:
        /* <DEDUP_REMOVED lines=10> */
.L_x_119:
[----:B------:R-:W-:Y:S05]  /*41a0*/  BSYNC B1 ;  /* 0x0000000000017941 */ /* 0x000fea0003800000 */
.L_x_118:
        /* <DEDUP_REMOVED lines=10> */
.L_x_121:
[----:B------:R-:W-:Y:S05]  /*4250*/  BSYNC B1 ;  /* 0x0000000000017941 */ /* 0x000fea0003800000 */
.L_x_120:
        /* <DEDUP_REMOVED lines=9> */
.L_x_123:
[----:B------:R-:W-:Y:S05]  /*42f0*/  BSYNC B1 ;  /* 0x0000000000017941 */ /* 0x000fea0003800000 */
.L_x_122:
        /* <DEDUP_REMOVED lines=9> */
.L_x_125:
[----:B------:R-:W-:Y:S05]  /*4390*/  BSYNC B1 ;  /* 0x0000000000017941 */ /* 0x000fea0003800000 */
.L_x_124:
        /* <DEDUP_REMOVED lines=10> */
.L_x_127:
[----:B------:R-:W-:Y:S05]  /*4440*/  BSYNC B1 ;  /* 0x0000000000017941 */ /* 0x000fea0003800000 */
.L_x_126:
        /* <DEDUP_REMOVED lines=10> */
.L_x_129:
[----:B------:R-:W-:Y:S05]  /*44f0*/  BSYNC B1 ;  /* 0x0000000000017941 */ /* 0x000fea0003800000 */
.L_x_128:
        /* <DEDUP_REMOVED lines=9> */
.L_x_131:
[----:B------:R-:W-:Y:S05]  /*4590*/  BSYNC B1 ;  /* 0x0000000000017941 */ /* 0x000fea0003800000 */
.L_x_130:
        /* <DEDUP_REMOVED lines=9> */
.L_x_133:
[----:B------:R-:W-:Y:S05]  /*4630*/  BSYNC B1 ;  /* 0x0000000000017941 */ /* 0x000fea0003800000 */
.L_x_132:
        /* <DEDUP_REMOVED lines=10> */
.L_x_135:
[----:B------:R-:W-:Y:S05]  /*46e0*/  BSYNC B1 ;  /* 0x0000000000017941 */ /* 0x000fea0003800000 */
.L_x_134:
        /* <DEDUP_REMOVED lines=10> */
.L_x_137:
[----:B------:R-:W-:Y:S05]  /*4790*/  BSYNC B1 ;  /* 0x0000000000017941 */ /* 0x000fea0003800000 */
.L_x_136:
        /* <DEDUP_REMOVED lines=9> */
.L_x_139:
[----:B------:R-:W-:Y:S05]  /*4830*/  BSYNC B1 ;  /* 0x0000000000017941 */ /* 0x000fea0003800000 */
.L_x_138:
        /* <DEDUP_REMOVED lines=9> */
.L_x_141:
[----:B------:R-:W-:Y:S05]  /*48d0*/  BSYNC B1 ;  /* 0x0000000000017941 */ /* 0x000fea0003800000 */
.L_x_140:
        /* <DEDUP_REMOVED lines=10> */
.L_x_143:
[----:B------:R-:W-:Y:S05]  /*4980*/  BSYNC B1 ;  /* 0x0000000000017941 */ /* 0x000fea0003800000 */
.L_x_142:
        /* <DEDUP_REMOVED lines=10> */
.L_x_145:
[----:B------:R-:W-:Y:S05]  /*4a30*/  BSYNC B1 ;  /* 0x0000000000017941 */ /* 0x000fea0003800000 */
.L_x_144:
        /* <DEDUP_REMOVED lines=9> */
.L_x_147:
[----:B------:R-:W-:Y:S05]  /*4ad0*/  BSYNC B1 ;  /* 0x0000000000017941 */ /* 0x000fea0003800000 */
.L_x_146:
        /* <DEDUP_REMOVED lines=9> */
.L_x_149:
[----:B------:R-:W-:Y:S05]  /*4b70*/  BSYNC B1 ;  /* 0x0000000000017941 */ /* 0x000fea0003800000 */
.L_x_148:
        /* <DEDUP_REMOVED lines=10> */
.L_x_151:
[----:B------:R-:W-:Y:S05]  /*4c20*/  BSYNC B1 ;  /* 0x0000000000017941 */ /* 0x000fea0003800000 */
.L_x_150:
[----:B-----5:R-:W-:Y:S01]  /*4c30*/  HADD2.F32 R5, -RZ, R24.H0_H0 ;  /* 0x20000018ff057230 */ /* 0x020fe20000004100 */
[----:B------:R-:W-:Y:S01]  /*4c40*/  ISETP.GT.AND P0, PT, R4, 0x79, PT ;  /* 0x000000790400780c */ /* 0x000fe20003f04270 */
[----:B------:R-:W-:Y:S01]  /*4c50*/  @P2 IMAD.MOV.U32 R4, RZ, RZ, R10 ;  /* 0x000000ffff042224 */ /* 0x000fe200078e000a */
[----:B------:R-:W-:Y:S02]  /*4c60*/  BSSY B1, `(.L_x_152) ;  /* 0x000000a000017945 */ /* 0x000fe40003800000 */
[----:B------:R-:W-:Y:S01]  /*4c70*/  FMUL R5, R5, R90 ;  /* 0x0000005a05057220 */ /* 0x000fe20000400000 */
[----:B------:R-:W-:-:S03]  /*4c80*/  ISETP.GT.AND P3, PT, R3, RZ, P0 ;  /* 0x000000ff0300720c */ /* 0x000fc60000764270 */
[----:B------:R-:W-:-:S05]  /*4c90*/  FFMA R5, R84, R23, R5 ;  /* 0x0000001754057223 */ /* 0x000fca0000000005 */
[----:B------:R-:W-:-:S04]  /*4ca0*/  F2FP.F16.F32.PACK_AB R5, RZ, R5 ;  /* 0x00000005ff05723e */ /* 0x000fc800000000ff */
[----:B0-----:R-:W-:Y:S01]  /*4cb0*/  PRMT R14, R5, 0x7610, R14 ;  /* 0x00007610050e7816 */ /* 0x001fe2000000000e */
[----:B------:R-:W-:-:S05]  /*4cc0*/  @P2 IMAD.MOV.U32 R5, RZ, RZ, R11 ;  /* 0x000000ffff052224 */ /* 0x000fca00078e000b */
[----:B------:R0:W-:Y:S01]  /*4cd0*/  @P2 STG.E.U16 desc[UR38][R4.64+0xf0], R14 ;  /* 0x0000f00e04002986 */ /* 0x0001e2000c101526 */
[----:B------:R-:W-:Y:S05]  /*4ce0*/  @!P3 BRA `(.L_x_153) ;  /* 0x000000000004b947 */ /* 0x000fea0003800000 */
[----:B------:R0:W5:Y:S02]  /*4cf0*/  LDG.E.LTC128B.U16 R24, desc[UR38][R6.64+0xf2] ;  /* 0x0000f22606187981 */ /* 0x000164000c1e1520 */
.L_x_153:
[----:B------:R-:W-:Y:S05]  /*4d00*/  BSYNC B1 ;  /* 0x0000000000017941 */ /* 0x000fea0003800000 */
.L_x_152:
        /* <DEDUP_REMOVED lines=9> */
.L_x_155:
[----:B------:R-:W-:Y:S05]  /*4da0*/  BSYNC B1 ;  /* 0x0000000000017941 */ /* 0x000fea0003800000 */
.L_x_154:
[----:B-----5:R-:W-:Y:S01]  /*4db0*/  HADD2.F32 R5, -RZ, R24.H0_H0 ;  /* 0x20000018ff057230 */ /* 0x020fe20000004100 */
[----:B------:R-:W-:Y:S01]  /*4dc0*/  ISETP.GT.AND P0, PT, R3, 0x8, P0 ;  /* 0x000000080300780c */ /* 0x000fe20000704270 */
[----:B0-----:R-:W-:Y:S01]  /*4dd0*/  @P1 IMAD.MOV.U32 R4, RZ, RZ, R12 ;  /* 0x000000ffff041224 */ /* 0x001fe200078e000c */
[----:B------:R-:W-:Y:S02]  /*4de0*/  BSSY B1, `(.L_x_156) ;  /* 0x0000009000017945 */ /* 0x000fe40003800000 */
[----:B------:R-:W-:-:S04]  /*4df0*/  FMUL R5, R5, R90 ;  /* 0x0000005a05057220 */ /* 0x000fc80000400000 */
[----:B------:R-:W-:-:S05]  /*4e00*/  FFMA R5, R86, R23, R5 ;  /* 0x0000001756057223 */ /* 0x000fca0000000005 */
[----:B------:R-:W-:-:S04]  /*4e10*/  F2FP.F16.F32.PACK_AB R5, RZ, R5 ;  /* 0x00000005ff05723e */ /* 0x000fc800000000ff */
[----:B-1-3--:R-:W-:Y:S01]  /*4e20*/  PRMT R6, R5, 0x7610, R6 ;  /* 0x0000761005067816 */ /* 0x00afe20000000006 */
[----:B------:R-:W-:-:S05]  /*4e30*/  @P1 IMAD.MOV.U32 R5, RZ, RZ, R13 ;  /* 0x000000ffff051224 */ /* 0x000fca00078e000d */
[----:B------:R0:W-:Y:S01]  /*4e40*/  @P1 STG.E.U16 desc[UR38][R4.64+0xf0], R6 ;  /* 0x0000f00604001986 */ /* 0x0001e2000c101526 */
[----:B------:R-:W-:Y:S05]  /*4e50*/  @!P0 BRA `(.L_x_157) ;  /* 0x0000000000048947 */ /* 0x000fea0003800000 */
[----:B------:R1:W5:Y:S02]  /*4e60*/  LDG.E.LTC128B.U16 R24, desc[UR38][R8.64+0xf2] ;  /* 0x0000f22608187981 */ /* 0x000364000c1e1520 */
.L_x_157:
[----:B------:R-:W-:Y:S05]  /*4e70*/  BSYNC B1 ;  /* 0x0000000000017941 */ /* 0x000fea0003800000 */
.L_x_156:
[----:B------:R-:W-:Y:S05]  /*4e80*/  @!P0 BRA `(.L_x_158) ;  /* 0x0000001000e88947 */ /* 0x000fea0003800000 */
[----:B-----5:R-:W-:-:S05]  /*4e90*/  HADD2.F32 R3, -RZ, R24.H0_H0 ;  /* 0x20000018ff037230 */ /* 0x020fca0000004100 */
[----:B0-----:R-:W-:-:S04]  /*4ea0*/  FMUL R4, R3, R90 ;  /* 0x0000005a03047220 */ /* 0x001fc80000400000 */
[----:B------:R-:W-:-:S05]  /*4eb0*/  FFMA R4, R87, R23, R4 ;  /* 0x0000001757047223 */ /* 0x000fca0000000004 */
[----:B------:R-:W-:-:S05]  /*4ec0*/  F2FP.F16.F32.PACK_AB R4, RZ, R4 ;  /* 0x00000004ff04723e */ /* 0x000fca00000000ff */
[----:B------:R3:W-:Y:S01]  /*4ed0*/  STG.E.U16 desc[UR38][R12.64+0xf2], R4 ;  /* 0x0000f2040c007986 */ /* 0x0007e2000c101526 */
[----:B------:R-:W-:Y:S05]  /*4ee0*/  BRA `(.L_x_158) ;  /* 0x0000001000d07947 */ /* 0x000fea0003800000 */
.L_x_33:
[----:B------:R-:W-:Y:S01]  /*4ef0*/  ISETP.GT.AND P3, PT, R4, 0x1, PT ;  /* 0x000000010400780c */ /* 0x000fe20003f64270 */
[----:B------:R-:W-:Y:S01]  /*4f00*/  ULDC.64 UR4, c[0x0][0x5c0] ;  /* 0x0001700000047ab9 */ /* 0x000fe20000000a00 */
[-C--:B------:R-:W-:Y:S01]  /*4f10*/  FMUL R24, R24, R23.reuse ;  /* 0x0000001718187220 */ /* 0x080fe20000400000 */
[----:B------:R-:W-:Y:S01]  /*4f20*/  LEA R6, P4, R106, UR4, 0x1 ;  /* 0x000000046a067c11 */ /* 0x000fe2000f8808ff */
[-C--:B------:R-:W-:Y:S01]  /*4f30*/  FMUL R25, R25, R23.reuse ;  /* 0x0000001719197220 */ /* 0x080fe20000400000 */
[----:B------:R-:W-:Y:S01]  /*4f40*/  ISETP.GT.AND P0, PT, R3, RZ, P3 ;  /* 0x000000ff0300720c */ /* 0x000fe20001f04270 */
[-C--:B------:R-:W-:Y:S01]  /*4f50*/  FMUL R26, R26, R23.reuse ;  /* 0x000000171a1a7220 */ /* 0x080fe20000400000 */
[----:B------:R-:W-:Y:S01]  /*4f60*/  F2FP.F16.F32.PACK_AB R24, RZ, R24 ;  /* 0x00000018ff18723e */ /* 0x000fe200000000ff */
[-C--:B------:R-:W-:Y:S01]  /*4f70*/  FMUL R27, R27, R23.reuse ;  /* 0x000000171b1b7220 */ /* 0x080fe20000400000 */
[----:B------:R-:W-:Y:S01]  /*4f80*/  LEA.HI.X R7, R106, UR5, R103, 0x1, P4 ;  /* 0x000000056a077c11 */ /* 0x000fe2000a0f0c67 */
[----:B------:R-:W-:Y:S01]  /*4f90*/  FMUL R28, R28, R23 ;  /* 0x000000171c1c7220 */ /* 0x000fe20000400000 */
[----:B------:R-:W-:Y:S01]  /*4fa0*/  F2FP.F16.F32.PACK_AB R25, RZ, R25 ;  /* 0x00000019ff19723e */ /* 0x000fe200000000ff */
[-C--:B------:R-:W-:Y:S01]  /*4fb0*/  FMUL R29, R29, R23.reuse ;  /* 0x000000171d1d7220 */ /* 0x080fe20000400000 */
[----:B------:R-:W-:Y:S01]  /*4fc0*/  ISETP.GT.AND P2, PT, R3, 0x8, P2 ;  /* 0x000000080300780c */ /* 0x000fe20001744270 */
[----:B------:R-:W-:Y:S01]  /*4fd0*/  @P1 STG.E.U16 desc[UR38][R6.64], R24 ;  /* 0x0000001806001986 */ /* 0x000fe2000c101526 */
[----:B------:R-:W-:Y:S01]  /*4fe0*/  ISETP.GT.AND P1, PT, R4, 0x8, PT ;  /* 0x000000080400780c */ /* 0x000fe20003f24270 */
[-C--:B------:R-:W-:Y:S01]  /*4ff0*/  FMUL R30, R30, R23.reuse ;  /* 0x000000171e1e7220 */ /* 0x080fe20000400000 */
[C---:B------:R-:W-:Y:S01]  /*5000*/  SHF.L.U64.HI R5, R91.reuse, 0x1, R92 ;  /* 0x000000015b057819 */ /* 0x040fe2000001025c */
[----:B------:R-:W-:Y:S01]  /*5010*/  @P0 STG.E.U16 desc[UR38][R6.64+0x2], R25 ;  /* 0x0000021906000986 */ /* 0x000fe2000c101526 */
[----:B------:R-:W-:Y:S01]  /*5020*/  LEA R8, P5, R91, R6, 0x1 ;  /* 0x000000065b087211 */ /* 0x000fe200078a08ff */
[-C--:B------:R-:W-:Y:S01]  /*5030*/  FMUL R31, R31, R23.reuse ;  /* 0x000000171f1f7220 */ /* 0x080fe20000400000 */
[----:B------:R-:W-:Y:S01]  /*5040*/  ISETP.GT.AND P3, PT, R3, 0x8, P3 ;  /* 0x000000080300780c */ /* 0x000fe20001f64270 */
[-C--:B------:R-:W-:Y:S01]  /*5050*/  FMUL R32, R32, R23.reuse ;  /* 0x0000001720207220 */ /* 0x080fe20000400000 */
[----:B------:R-:W-:Y:S01]  /*5060*/  ISETP.GT.AND P0, PT, R4, 0x9, PT ;  /* 0x000000090400780c */ /* 0x000fe20003f04270 */
[----:B------:R-:W-:Y:S01]  /*5070*/  IMAD.X R9, R5, 0x1, R7, P5 ;  /* 0x0000000105097824 */ /* 0x000fe200028e0607 */
[----:B------:R-:W-:Y:S01]  /*5080*/  ISETP.GT.AND P4, PT, R3, RZ, P1 ;  /* 0x000000ff0300720c */ /* 0x000fe20000f84270 */
[-C--:B------:R-:W-:Y:S01]  /*5090*/  FMUL R33, R33, R23.reuse ;  /* 0x0000001721217220 */ /* 0x080fe20000400000 */
[----:B------:R-:W-:Y:S01]  /*50a0*/  F2FP.F16.F32.PACK_AB R26, RZ, R26 ;  /* 0x0000001aff1a723e */ /* 0x000fe200000000ff */
[-C--:B------:R-:W-:Y:S01]  /*50b0*/  FMUL R34, R34, R23.reuse ;  /* 0x0000001722227220 */ /* 0x080fe20000400000 */
[----:B------:R-:W-:Y:S01]  /*50c0*/  ISETP.GT.AND P5, PT, R3, RZ, P0 ;  /* 0x000000ff0300720c */ /* 0x000fe200007a4270 */
[----:B------:R-:W-:Y:S01]  /*50d0*/  FMUL R35, R35, R23 ;  /* 0x0000001723237220 */ /* 0x000fe20000400000 */
[----:B------:R-:W-:Y:S01]  /*50e0*/  F2FP.F16.F32.PACK_AB R27, RZ, R27 ;  /* 0x0000001bff1b723e */ /* 0x000fe200000000ff */
[----:B------:R-:W-:Y:S01]  /*50f0*/  @P2 STG.E.U16 desc[UR38][R8.64], R26 ;  /* 0x0000001a08002986 */ /* 0x000fe2000c101526 */
[----:B------:R-:W-:Y:S01]  /*5100*/  F2FP.F16.F32.PACK_AB R28, RZ, R28 ;  /* 0x0000001cff1c723e */ /* 0x000fe200000000ff */
[-C--:B------:R-:W-:Y:S01]  /*5110*/  FMUL R36, R36, R23.reuse ;  /* 0x0000001724247220 */ /* 0x080fe20000400000 */
[----:B------:R-:W-:Y:S01]  /*5120*/  ISETP.GT.AND P2, PT, R3, 0x8, P1 ;  /* 0x000000080300780c */ /* 0x000fe20000f44270 */
[----:B------:R-:W-:Y:S01]  /*5130*/  @P3 STG.E.U16 desc[UR38][R8.64+0x2], R27 ;  /* 0x0000021b08003986 */ /* 0x000fe2000c101526 */
[----:B------:R-:W-:Y:S01]  /*5140*/  ISETP.GT.AND P1, PT, R4, 0x10, PT ;  /* 0x000000100400780c */ /* 0x000fe20003f24270 */
[----:B------:R-:W-:Y:S01]  /*5150*/  FMUL R37, R37, R23 ;  /* 0x0000001725257220 */ /* 0x000fe20000400000 */
[----:B------:R-:W-:Y:S01]  /*5160*/  F2FP.F16.F32.PACK_AB R29, RZ, R29 ;  /* 0x0000001dff1d723e */ /* 0x000fe200000000ff */
[----:B------:R-:W-:Y:S01]  /*5170*/  @P4 STG.E.U16 desc[UR38][R6.64+0x10], R28 ;  /* 0x0000101c06004986 */ /* 0x000fe2000c101526 */
[C---:B------:R-:W-:Y:S01]  /*5180*/  ISETP.GT.AND P3, PT, R3.reuse, 0x8, P0 ;  /* 0x000000080300780c */ /* 0x040fe20000764270 */
[-C--:B------:R-:W-:Y:S01]  /*5190*/  FMUL R38, R38, R23.reuse ;  /* 0x0000001726267220 */ /* 0x080fe20000400000 */
[----:B------:R-:W-:Y:S01]  /*51a0*/  ISETP.GT.AND P0, PT, R4, 0x11, PT ;  /* 0x000000110400780c */ /* 0x000fe20003f04270 */
[----:B------:R-:W-:Y:S01]  /*51b0*/  @P5 STG.E.U16 desc[UR38][R6.64+0x12], R29 ;  /* 0x0000121d06005986 */ /* 0x000fe2000c101526 */
        /* <DEDUP_REMOVED lines=161> */
[----:B------:R-:W-:Y:S01]  /*5bd0*/  FMUL R87, R87, R23 ;  /* 0x0000001757577220 */ /* 0x000fe20000400000 */
[----:B------:R-:W-:-:S02]  /*5be0*/  F2FP.F16.F32.PACK_AB R62, RZ, R62 ;  /* 0x0000003eff3e723e */ /* 0x000fc400000000ff */
[C---:B------:R-:W-:Y:S02]  /*5bf0*/  ISETP.GT.AND P5, PT, R3.reuse, RZ, P0 ;  /* 0x000000ff0300720c */ /* 0x040fe400007a4270 */
[----:B------:R-:W-:Y:S01]  /*5c00*/  F2FP.F16.F32.PACK_AB R63, RZ, R63 ;  /* 0x0000003fff3f723e */ /* 0x000fe200000000ff */
[----:B------:R-:W-:Y:S01]  /*5c10*/  @P2 STG.E.U16 desc[UR38][R8.64+0x90], R62 ;  /* 0x0000903e08002986 */ /* 0x000fe2000c101526 */
[----:B------:R-:W-:Y:S02]  /*5c20*/  F2FP.F16.F32.PACK_AB R64, RZ, R64 ;  /* 0x00000040ff40723e */ /* 0x000fe400000000ff */
[C---:B------:R-:W-:Y:S01]  /*5c30*/  ISETP.GT.AND P2, PT, R3.reuse, 0x8, P1 ;  /* 0x000000080300780c */ /* 0x040fe20000f44270 */
[----:B------:R-:W-:Y:S01]  /*5c40*/  @P3 STG.E.U16 desc[UR38][R8.64+0x92], R63 ;  /* 0x0000923f08003986 */ /* 0x000fe2000c101526 */
[----:B------:R-:W-:Y:S02]  /*5c50*/  ISETP.GT.AND P1, PT, R4, 0x58, PT ;  /* 0x000000580400780c */ /* 0x000fe40003f24270 */
[----:B------:R-:W-:Y:S01]  /*5c60*/  F2FP.F16.F32.PACK_AB R65, RZ, R65 ;  /* 0x00000041ff41723e */ /* 0x000fe200000000ff */
[----:B------:R-:W-:Y:S01]  /*5c70*/  @P4 STG.E.U16 desc[UR38][R6.64+0xa0], R64 ;  /* 0x0000a04006004986 */ /* 0x000fe2000c101526 */
[----:B------:R-:W-:-:S02]  /*5c80*/  ISETP.GT.AND P3, PT, R3, 0x8, P0 ;  /* 0x000000080300780c */ /* 0x000fc40000764270 */
[----:B------:R-:W-:Y:S01]  /*5c90*/  ISETP.GT.AND P0, PT, R4, 0x59, PT ;  /* 0x000000590400780c */ /* 0x000fe20003f04270 */
[----:B------:R-:W-:Y:S01]  /*5ca0*/  @P5 STG.E.U16 desc[UR38][R6.64+0xa2], R65 ;  /* 0x0000a24106005986 */ /* 0x000fe2000c101526 */
[C---:B------:R-:W-:Y:S02]  /*5cb0*/  ISETP.GT.AND P4, PT, R3.reuse, RZ, P1 ;  /* 0x000000ff0300720c */ /* 0x040fe40000f84270 */
[----:B------:R-:W-:Y:S02]  /*5cc0*/  F2FP.F16.F32.PACK_AB R66, RZ, R66 ;  /* 0x00000042ff42723e */ /* 0x000fe400000000ff */
[----:B------:R-:W-:Y:S02]  /*5cd0*/  ISETP.GT.AND P5, PT, R3, RZ, P0 ;  /* 0x000000ff0300720c */ /* 0x000fe400007a4270 */
[----:B------:R-:W-:Y:S01]  /*5ce0*/  F2FP.F16.F32.PACK_AB R67, RZ, R67 ;  /* 0x00000043ff43723e */ /* 0x000fe200000000ff */
[----:B------:R-:W-:Y:S01]  /*5cf0*/  @P2 STG.E.U16 desc[UR38][R8.64+0xa0], R66 ;  /* 0x0000a04208002986 */ /* 0x000fe2000c101526 */
[----:B------:R-:W-:-:S02]  /*5d00*/  F2FP.F16.F32.PACK_AB R68, RZ, R68 ;  /* 0x00000044ff44723e */ /* 0x000fc400000000ff */
[C---:B------:R-:W-:Y:S01]  /*5d10*/  ISETP.GT.AND P2, PT, R3.reuse, 0x8, P1 ;  /* 0x000000080300780c */ /* 0x040fe20000f44270 */
[----:B------:R-:W-:Y:S01]  /*5d20*/  @P3 STG.E.U16 desc[UR38][R8.64+0xa2], R67 ;  /* 0x0000a24308003986 */ /* 0x000fe2000c101526 */
[C---:B------:R-:W-:Y:S02]  /*5d30*/  ISETP.GT.AND P1, PT, R4.reuse, 0x60, PT ;  /* 0x000000600400780c */ /* 0x040fe40003f24270 */
[----:B------:R-:W-:Y:S01]  /*5d40*/  F2FP.F16.F32.PACK_AB R69, RZ, R69 ;  /* 0x00000045ff45723e */ /* 0x000fe200000000ff */
[----:B------:R-:W-:Y:S01]  /*5d50*/  @P4 STG.E.U16 desc[UR38][R6.64+0xb0], R68 ;  /* 0x0000b04406004986 */ /* 0x000fe2000c101526 */
[C---:B------:R-:W-:Y:S02]  /*5d60*/  ISETP.GT.AND P3, PT, R3.reuse, 0x8, P0 ;  /* 0x000000080300780c */ /* 0x040fe40000764270 */
[----:B------:R-:W-:Y:S01]  /*5d70*/  ISETP.GT.AND P0, PT, R4, 0x61, PT ;  /* 0x000000610400780c */ /* 0x000fe20003f04270 */
[----:B------:R-:W-:Y:S01]  /*5d80*/  @P5 STG.E.U16 desc[UR38][R6.64+0xb2], R69 ;  /* 0x0000b24506005986 */ /* 0x000fe2000c101526 */
[----:B------:R-:W-:-:S02]  /*5d90*/  ISETP.GT.AND P4, PT, R3, RZ, P1 ;  /* 0x000000ff0300720c */ /* 0x000fc40000f84270 */
[C---:B------:R-:W-:Y:S02]  /*5da0*/  ISETP.GT.AND P5, PT, R3.reuse, RZ, P0 ;  /* 0x000000ff0300720c */ /* 0x040fe400007a4270 */
[----:B------:R-:W-:Y:S02]  /*5db0*/  F2FP.F16.F32.PACK_AB R70, RZ, R70 ;  /* 0x00000046ff46723e */ /* 0x000fe400000000ff */
[----:B------:R-:W-:Y:S02]  /*5dc0*/  F2FP.F16.F32.PACK_AB R71, RZ, R71 ;  /* 0x00000047ff47723e */ /* 0x000fe400000000ff */
[----:B------:R-:W-:Y:S01]  /*5dd0*/  F2FP.F16.F32.PACK_AB R72, RZ, R72 ;  /* 0x00000048ff48723e */ /* 0x000fe200000000ff */
[----:B------:R-:W-:Y:S01]  /*5de0*/  @P2 STG.E.U16 desc[UR38][R8.64+0xb0], R70 ;  /* 0x0000b04608002986 */ /* 0x000fe2000c101526 */
[----:B------:R-:W-:Y:S02]  /*5df0*/  F2FP.F16.F32.PACK_AB R73, RZ, R73 ;  /* 0x00000049ff49723e */ /* 0x000fe400000000ff */
[C---:B------:R-:W-:Y:S01]  /*5e00*/  ISETP.GT.AND P1, PT, R3.reuse, 0x8, P1 ;  /* 0x000000080300780c */ /* 0x040fe20000f24270 */
[----:B------:R-:W-:Y:S01]  /*5e10*/  @P3 STG.E.U16 desc[UR38][R8.64+0xb2], R71 ;  /* 0x0000b24708003986 */ /* 0x000fe2000c101526 */
[----:B------:R-:W-:-:S02]  /*5e20*/  ISETP.GT.AND P2, PT, R3, 0x8, P0 ;  /* 0x000000080300780c */ /* 0x000fc40000744270 */
[C---:B------:R-:W-:Y:S01]  /*5e30*/  ISETP.GT.AND P0, PT, R4.reuse, 0x69, PT ;  /* 0x000000690400780c */ /* 0x040fe20003f04270 */
[----:B------:R-:W-:Y:S01]  /*5e40*/  @P4 STG.E.U16 desc[UR38][R6.64+0xc0], R72 ;  /* 0x0000c04806004986 */ /* 0x000fe2000c101526 */
[----:B------:R-:W-:Y:S02]  /*5e50*/  ISETP.GT.AND P4, PT, R4, 0x68, PT ;  /* 0x000000680400780c */ /* 0x000fe40003f84270 */
[----:B------:R-:W-:Y:S01]  /*5e60*/  F2FP.F16.F32.PACK_AB R74, RZ, R74 ;  /* 0x0000004aff4a723e */ /* 0x000fe200000000ff */
[----:B------:R-:W-:Y:S01]  /*5e70*/  @P5 STG.E.U16 desc[UR38][R6.64+0xc2], R73 ;  /* 0x0000c24906005986 */ /* 0x000fe2000c101526 */
[C---:B------:R-:W-:Y:S02]  /*5e80*/  ISETP.GT.AND P5, PT, R3.reuse, RZ, P4 ;  /* 0x000000ff0300720c */ /* 0x040fe400027a4270 */
[----:B------:R-:W-:Y:S01]  /*5e90*/  ISETP.GT.AND P3, PT, R3, RZ, P0 ;  /* 0x000000ff0300720c */ /* 0x000fe20000764270 */
[----:B------:R-:W-:Y:S01]  /*5ea0*/  @P1 STG.E.U16 desc[UR38][R8.64+0xc0], R74 ;  /* 0x0000c04a08001986 */ /* 0x000fe2000c101526 */
[----:B------:R-:W-:-:S02]  /*5eb0*/  F2FP.F16.F32.PACK_AB R75, RZ, R75 ;  /* 0x0000004bff4b723e */ /* 0x000fc400000000ff */
[----:B------:R-:W-:Y:S02]  /*5ec0*/  F2FP.F16.F32.PACK_AB R76, RZ, R76 ;  /* 0x0000004cff4c723e */ /* 0x000fe400000000ff */
[C---:B------:R-:W-:Y:S01]  /*5ed0*/  ISETP.GT.AND P4, PT, R3.reuse, 0x8, P4 ;  /* 0x000000080300780c */ /* 0x040fe20002784270 */
[----:B------:R-:W-:Y:S01]  /*5ee0*/  @P2 STG.E.U16 desc[UR38][R8.64+0xc2], R75 ;  /* 0x0000c24b08002986 */ /* 0x000fe2000c101526 */
[----:B------:R-:W-:Y:S02]  /*5ef0*/  F2FP.F16.F32.PACK_AB R77, RZ, R77 ;  /* 0x0000004dff4d723e */ /* 0x000fe400000000ff */
[C---:B------:R-:W-:Y:S01]  /*5f00*/  ISETP.GT.AND P2, PT, R4.reuse, 0x71, PT ;  /* 0x000000710400780c */ /* 0x040fe20003f44270 */
[----:B------:R-:W-:Y:S01]  /*5f10*/  @P5 STG.E.U16 desc[UR38][R6.64+0xd0], R76 ;  /* 0x0000d04c06005986 */ /* 0x000fe2000c101526 */
[----:B------:R-:W-:Y:S02]  /*5f20*/  ISETP.GT.AND P5, PT, R3, 0x8, P0 ;  /* 0x000000080300780c */ /* 0x000fe400007a4270 */
[C---:B------:R-:W-:Y:S01]  /*5f30*/  ISETP.GT.AND P1, PT, R4.reuse, 0x78, PT ;  /* 0x000000780400780c */ /* 0x040fe20003f24270 */
[----:B------:R-:W-:Y:S01]  /*5f40*/  @P3 STG.E.U16 desc[UR38][R6.64+0xd2], R77 ;  /* 0x0000d24d06003986 */ /* 0x000fe2000c101526 */
[----:B------:R-:W-:-:S02]  /*5f50*/  ISETP.GT.AND P3, PT, R4, 0x70, PT ;  /* 0x000000700400780c */ /* 0x000fc40003f64270 */
[----:B------:R-:W-:Y:S01]  /*5f60*/  ISETP.GT.AND P0, PT, R4, 0x79, PT ;  /* 0x000000790400780c */ /* 0x000fe20003f04270 */
[----:B------:R-:W-:Y:S01]  /*5f70*/  @P4 IMAD.MOV.U32 R4, RZ, RZ, R8 ;  /* 0x000000ffff044224 */ /* 0x000fe200078e0008 */
[----:B------:R-:W-:Y:S01]  /*5f80*/  F2FP.F16.F32.PACK_AB R78, RZ, R78 ;  /* 0x0000004eff4e723e */ /* 0x000fe200000000ff */
[----:B------:R-:W-:Y:S01]  /*5f90*/  @P4 IMAD.MOV.U32 R5, RZ, RZ, R9 ;  /* 0x000000ffff054224 */ /* 0x000fe200078e0009 */
[----:B------:R-:W-:Y:S02]  /*5fa0*/  F2FP.F16.F32.PACK_AB R79, RZ, R79 ;  /* 0x0000004fff4f723e */ /* 0x000fe400000000ff */
[----:B------:R-:W-:Y:S02]  /*5fb0*/  F2FP.F16.F32.PACK_AB R80, RZ, R80 ;  /* 0x00000050ff50723e */ /* 0x000fe400000000ff */
[----:B------:R0:W-:Y:S01]  /*5fc0*/  @P4 STG.E.U16 desc[UR38][R4.64+0xd0], R78 ;  /* 0x0000d04e04004986 */ /* 0x0001e2000c101526 */
[----:B------:R-:W-:Y:S02]  /*5fd0*/  ISETP.GT.AND P4, PT, R3, RZ, P2 ;  /* 0x000000ff0300720c */ /* 0x000fe40001784270 */
[----:B------:R-:W-:-:S02]  /*5fe0*/  F2FP.F16.F32.PACK_AB R81, RZ, R81 ;  /* 0x00000051ff51723e */ /* 0x000fc400000000ff */
[----:B------:R-:W-:Y:S02]  /*5ff0*/  ISETP.GT.AND P2, PT, R3, 0x8, P2 ;  /* 0x000000080300780c */ /* 0x000fe40001744270 */
[----:B------:R-:W-:Y:S02]  /*6000*/  F2FP.F16.F32.PACK_AB R82, RZ, R82 ;  /* 0x00000052ff52723e */ /* 0x000fe400000000ff */
[----:B------:R-:W-:Y:S02]  /*6010*/  F2FP.F16.F32.PACK_AB R83, RZ, R83 ;  /* 0x00000053ff53723e */ /* 0x000fe400000000ff */
[----:B------:R-:W-:Y:S01]  /*6020*/  F2FP.F16.F32.PACK_AB R84, RZ, R84 ;  /* 0x00000054ff54723e */ /* 0x000fe200000000ff */
[----:B0-----:R-:W-:Y:S01]  /*6030*/  @P5 IMAD.MOV.U32 R4, RZ, RZ, R8 ;  /* 0x000000ffff045224 */ /* 0x001fe200078e0008 */
[----:B------:R-:W-:Y:S01]  /*6040*/  F2FP.F16.F32.PACK_AB R85, RZ, R85 ;  /* 0x00000055ff55723e */ /* 0x000fe200000000ff */
[----:B------:R-:W-:Y:S01]  /*6050*/  @P5 IMAD.MOV.U32 R5, RZ, RZ, R9 ;  /* 0x000000ffff055224 */ /* 0x000fe200078e0009 */
[----:B------:R-:W-:-:S02]  /*6060*/  F2FP.F16.F32.PACK_AB R86, RZ, R86 ;  /* 0x00000056ff56723e */ /* 0x000fc400000000ff */
[----:B------:R-:W-:Y:S02]  /*6070*/  F2FP.F16.F32.PACK_AB R87, RZ, R87 ;  /* 0x00000057ff57723e */ /* 0x000fe400000000ff */
[----:B------:R0:W-:Y:S01]  /*6080*/  @P5 STG.E.U16 desc[UR38][R4.64+0xd2], R79 ;  /* 0x0000d24f04005986 */ /* 0x0001e2000c101526 */
[C---:B------:R-:W-:Y:S02]  /*6090*/  ISETP.GT.AND P5, PT, R3.reuse, RZ, P3 ;  /* 0x000000ff0300720c */ /* 0x040fe40001fa4270 */
[----:B------:R-:W-:-:S11]  /*60a0*/  ISETP.GT.AND P3, PT, R3, 0x8, P3 ;  /* 0x000000080300780c */ /* 0x000fd60001f64270 */
[----:B0-----:R-:W-:Y:S02]  /*60b0*/  @P5 IMAD.MOV.U32 R4, RZ, RZ, R6 ;  /* 0x000000ffff045224 */ /* 0x001fe400078e0006 */
[----:B------:R-:W-:-:S05]  /*60c0*/  @P5 IMAD.MOV.U32 R5, RZ, RZ, R7 ;  /* 0x000000ffff055224 */ /* 0x000fca00078e0007 */
[----:B------:R0:W-:Y:S01]  /*60d0*/  @P5 STG.E.U16 desc[UR38][R4.64+0xe0], R80 ;  /* 0x0000e05004005986 */ /* 0x0001e2000c101526 */
[C---:B------:R-:W-:Y:S02]  /*60e0*/  ISETP.GT.AND P5, PT, R3.reuse, RZ, P0 ;  /* 0x000000ff0300720c */ /* 0x040fe400007a4270 */
[----:B------:R-:W-:Y:S01]  /*60f0*/  ISETP.GT.AND P0, PT, R3, 0x8, P0 ;  /* 0x000000080300780c */ /* 0x000fe20000704270 */
[----:B0-----:R-:W-:Y:S02]  /*6100*/  @P4 IMAD.MOV.U32 R4, RZ, RZ, R6 ;  /* 0x000000ffff044224 */ /* 0x001fe400078e0006 */
[----:B------:R-:W-:-:S05]  /*6110*/  @P4 IMAD.MOV.U32 R5, RZ, RZ, R7 ;  /* 0x000000ffff054224 */ /* 0x000fca00078e0007 */
[----:B------:R0:W-:Y:S01]  /*6120*/  @P4 STG.E.U16 desc[UR38][R4.64+0xe2], R81 ;  /* 0x0000e25104004986 */ /* 0x0001e2000c101526 */
[C---:B------:R-:W-:Y:S02]  /*6130*/  ISETP.GT.AND P4, PT, R3.reuse, RZ, P1 ;  /* 0x000000ff0300720c */ /* 0x040fe40000f84270 */
[----:B------:R-:W-:Y:S01]  /*6140*/  ISETP.GT.AND P1, PT, R3, 0x8, P1 ;  /* 0x000000080300780c */ /* 0x000fe20000f24270 */
[----:B0-----:R-:W-:Y:S02]  /*6150*/  @P3 IMAD.MOV.U32 R4, RZ, RZ, R8 ;  /* 0x000000ffff043224 */ /* 0x001fe400078e0008 */
[----:B------:R-:W-:-:S05]  /*6160*/  @P3 IMAD.MOV.U32 R5, RZ, RZ, R9 ;  /* 0x000000ffff053224 */ /* 0x000fca00078e0009 */
[----:B------:R0:W-:Y:S02]  /*6170*/  @P3 STG.E.U16 desc[UR38][R4.64+0xe0], R82 ;  /* 0x0000e05204003986 */ /* 0x0001e4000c101526 */
[----:B0-----:R-:W-:Y:S02]  /*6180*/  @P2 IMAD.MOV.U32 R4, RZ, RZ, R8 ;  /* 0x000000ffff042224 */ /* 0x001fe400078e0008 */
[----:B------:R-:W-:-:S05]  /*6190*/  @P2 IMAD.MOV.U32 R5, RZ, RZ, R9 ;  /* 0x000000ffff052224 */ /* 0x000fca00078e0009 */
[----:B------:R0:W-:Y:S02]  /*61a0*/  @P2 STG.E.U16 desc[UR38][R4.64+0xe2], R83 ;  /* 0x0000e25304002986 */ /* 0x0001e4000c101526 */
[----:B0-----:R-:W-:Y:S02]  /*61b0*/  @P4 IMAD.MOV.U32 R4, RZ, RZ, R6 ;  /* 0x000000ffff044224 */ /* 0x001fe400078e0006 */
[----:B------:R-:W-:-:S05]  /*61c0*/  @P4 IMAD.MOV.U32 R5, RZ, RZ, R7 ;  /* 0x000000ffff054224 */ /* 0x000fca00078e0007 */
[----:B------:R0:W-:Y:S04]  /*61d0*/  @P4 STG.E.U16 desc[UR38][R4.64+0xf0], R84 ;  /* 0x0000f05404004986 */ /* 0x0001e8000c101526 */
[----:B------:R1:W-:Y:S01]  /*61e0*/  @P5 STG.E.U16 desc[UR38][R6.64+0xf2], R85 ;  /* 0x0000f25506005986 */ /* 0x0003e2000c101526 */
[----:B0-----:R-:W-:Y:S02]  /*61f0*/  @P1 IMAD.MOV.U32 R4, RZ, RZ, R8 ;  /* 0x000000ffff041224 */ /* 0x001fe400078e0008 */
[----:B------:R-:W-:-:S05]  /*6200*/  @P1 IMAD.MOV.U32 R5, RZ, RZ, R9 ;  /* 0x000000ffff051224 */ /* 0x000fca00078e0009 */
[----:B------:R1:W-:Y:S04]  /*6210*/  @P1 STG.E.U16 desc[UR38][R4.64+0xf0], R86 ;  /* 0x0000f05604001986 */ /* 0x0003e8000c101526 */
[----:B------:R1:W-:Y:S02]  /*6220*/  @P0 STG.E.U16 desc[UR38][R8.64+0xf2], R87 ;  /* 0x0000f25708000986 */ /* 0x0003e4000c101526 */
.L_x_158:
[----:B------:R-:W-:Y:S05]  /*6230*/  BSYNC B0 ;  /* 0x0000000000007941 */ /* 0x000fea0003800000 */
.L_x_32:
[----:B------:R-:W-:Y:S01]  /*6240*/  IADD3 R16, P0, R16, UR36, RZ ;  /* 0x0000002410107c10 */ /* 0x000fe2000ff1e0ff */
[----:B------:R-:W-:Y:S01]  /*6250*/  ULDC.64 UR4, c[0x0][0x650] ;  /* 0x0001940000047ab9 */ /* 0x000fe20000000a00 */
[----:B------:R-:W-:Y:S01]  /*6260*/  PRMT R3, RZ, 0x7610, R3 ;  /* 0x00007610ff037816 */ /* 0x000fe20000000003 */
[----:B------:R-:W-:Y:S01]  /*6270*/  IMAD.MOV.U32 R100, RZ, RZ, -0x1 ;  /* 0xffffffffff647424 */ /* 0x000fe200078e00ff */
[----:B------:R-:W-:Y:S01]  /*6280*/  IADD3.X R17, R17, UR42, RZ, P0, !PT ;  /* 0x0000002a11117c10 */ /* 0x000fe200087fe4ff */
[----:B------:R-:W-:Y:S01]  /*6290*/  IMAD.MOV.U32 R101, RZ, RZ, -0x1 ;  /* 0xffffffffff657424 */ /* 0x000fe200078e00ff */
[----:B------:R-:W-:-:S04]  /*62a0*/  ISETP.GE.U32.AND P0, PT, R16, UR4, PT ;  /* 0x0000000410007c0c */ /* 0x000fc8000bf06070 */
[----:B------:R-:W-:-:S13]  /*62b0*/  ISETP.GE.U32.AND.EX P0, PT, R17, UR5, PT, P0 ;  /* 0x0000000511007c0c */ /* 0x000fda000bf06100 */
[----:B------:R-:W-:Y:S05]  /*62c0*/  @P0 BRA `(.L_x_159) ;  /* 0x00000004004c0947 */ /* 0x000fea0003800000 */
[----:B------:R-:W0:Y:S01]  /*62d0*/  LDC.64 R10, c[0x0][0x628] ;  /* 0x00018a00ff0a7b82 */ /* 0x000e220000000a00 */
[----:B---3--:R-:W3:Y:S01]  /*62e0*/  S2R R12, SR_CTAID.X ;  /* 0x00000000000c7919 */ /* 0x008ee20000002500 */
[----:B-12-4-:R-:W-:Y:S02]  /*62f0*/  IMAD.MOV.U32 R8, RZ, RZ, R16 ;  /* 0x000000ffff087224 */ /* 0x016fe400078e0010 */
[----:B------:R-:W-:Y:S01]  /*6300*/  IMAD.MOV.U32 R9, RZ, RZ, R17 ;  /* 0x000000ffff097224 */ /* 0x000fe200078e0011 */
[----:B------:R-:W1:Y:S03]  /*6310*/  S2R R20, SR_CTAID.Y ;  /* 0x0000000000147919 */ /* 0x000e660000002600 */
[----:B------:R-:W2:Y:S08]  /*6320*/  LDC R0, c[0x0][0x630] ;  /* 0x00018c00ff007b82 */ /* 0x000eb00000000800 */
[----:B------:R-:W4:Y:S01]  /*6330*/  LDC.64 R14, c[0x0][0x620] ;  /* 0x00018800ff0e7b82 */ /* 0x000f220000000a00 */
[----:B0-----:R-:W-:-:S04]  /*6340*/  ISETP.NE.U32.AND P0, PT, R10, RZ, PT ;  /* 0x000000ff0a00720c */ /* 0x001fc80003f05070 */
[----:B------:R-:W-:-:S13]  /*6350*/  ISETP.NE.AND.EX P0, PT, R11, RZ, PT, P0 ;  /* 0x000000ff0b00720c */ /* 0x000fda0003f05300 */
[----:B-1234-:R-:W-:Y:S05]  /*6360*/  @!P0 BRA `(.L_x_160) ;  /* 0x0000000000288947 */ /* 0x01efea0003800000 */
        /* <DEDUP_REMOVED lines=10> */
.L_x_160:
[-CC-:B------:R-:W-:Y:S01]  /*6410*/  SHF.R.U64 R101, R8, R0.reuse, R9.reuse ;  /* 0x0000000008657219 */ /* 0x180fe20000001209 */
[----:B------:R-:W0:Y:S01]  /*6420*/  LDC.64 R26, c[0x0][0x640] ;  /* 0x00019000ff1a7b82 */ /* 0x000e220000000a00 */
[----:B------:R-:W-:Y:S01]  /*6430*/  SHF.R.U32.HI R0, RZ, R0, R9 ;  /* 0x00000000ff007219 */ /* 0x000fe20000011609 */
[----:B------:R-:W-:Y:S01]  /*6440*/  ULDC UR4, c[0x0][0x150] ;  /* 0x0000540000047ab9 */ /* 0x000fe20000000800 */
[----:B------:R-:W-:Y:S02]  /*6450*/  IADD3 R3, P0, RZ, -R101, RZ ;  /* 0x80000065ff037210 */ /* 0x000fe40007f1e0ff */
[----:B------:R-:W-:-:S03]  /*6460*/  I2FP.F32.U32 R7, R12 ;  /* 0x0000000c00077245 */ /* 0x000fc60000201000 */
[----:B------:R-:W1:Y:S01]  /*6470*/  LDC R6, c[0x0][0x618] ;  /* 0x00018600ff067b82 */ /* 0x000e620000000800 */
[----:B------:R-:W-:Y:S02]  /*6480*/  IMAD.X R5, RZ, RZ, ~R0, P0 ;  /* 0x000000ffff057224 */ /* 0x000fe400000e0e00 */
[----:B------:R-:W-:Y:S01]  /*6490*/  FMUL R7, R7, UR4 ;  /* 0x0000000407077c20 */ /* 0x000fe20008400000 */
[----:B------:R-:W-:Y:S01]  /*64a0*/  ULDC UR4, c[0x0][0x154] ;  /* 0x0000550000047ab9 */ /* 0x000fe20000000800 */
[-C--:B------:R-:W-:Y:S02]  /*64b0*/  IMAD R0, R5, R14.reuse, RZ ;  /* 0x0000000e05007224 */ /* 0x080fe400078e02ff */
[C---:B------:R-:W-:Y:S01]  /*64c0*/  IMAD.WIDE.U32 R4, R3.reuse, R14, R16 ;  /* 0x0000000e03047225 */ /* 0x040fe200078e0010 */
[----:B------:R-:W2:Y:S01]  /*64d0*/  LDC R8, c[0x0][0x608] ;  /* 0x00018200ff087b82 */ /* 0x000ea20000000800 */
[----:B------:R-:W3:Y:S02]  /*64e0*/  F2I.U32.TRUNC.NTZ R7, R7 ;  /* 0x0000000700077305 */ /* 0x000ee4000020f000 */
[----:B------:R-:W-:Y:S01]  /*64f0*/  IMAD R3, R3, R15, R0 ;  /* 0x0000000f03037224 */ /* 0x000fe200078e0200 */
[----:B------:R-:W-:-:S03]  /*6500*/  I2FP.F32.U32 R0, R20 ;  /* 0x0000001400007245 */ /* 0x000fc60000201000 */
[----:B------:R-:W-:Y:S01]  /*6510*/  IMAD.IADD R3, R5, 0x1, R3 ;  /* 0x0000000105037824 */ /* 0x000fe200078e0203 */
[----:B------:R-:W4:Y:S01]  /*6520*/  LDC R11, c[0x0][0x658] ;  /* 0x00019600ff0b7b82 */ /* 0x000f220000000800 */
[----:B0-----:R-:W-:-:S04]  /*6530*/  ISETP.NE.U32.AND P0, PT, R26, RZ, PT ;  /* 0x000000ff1a00720c */ /* 0x001fc80003f05070 */
[----:B------:R-:W-:-:S03]  /*6540*/  ISETP.NE.AND.EX P0, PT, R27, RZ, PT, P0 ;  /* 0x000000ff1b00720c */ /* 0x000fc60003f05300 */
[----:B------:R-:W0:Y:S01]  /*6550*/  LDC R9, c[0x0][0x144] ;  /* 0x00005100ff097b82 */ /* 0x000e220000000800 */
[-C--:B-1----:R-:W-:Y:S01]  /*6560*/  SHF.R.U64 R10, R4, R6.reuse, R3 ;  /* 0x00000006040a7219 */ /* 0x082fe20000001203 */
[----:B---3--:R-:W-:Y:S01]  /*6570*/  IMAD.MOV R7, RZ, RZ, -R7 ;  /* 0x000000ffff077224 */ /* 0x008fe200078e0a07 */
[----:B------:R-:W-:Y:S01]  /*6580*/  SHF.R.U32.HI R3, RZ, R6, R3 ;  /* 0x00000006ff037219 */ /* 0x000fe20000011603 */
[----:B------:R-:W-:-:S04]  /*6590*/  FMUL R6, R0, UR4 ;  /* 0x0000000400067c20 */ /* 0x000fc80008400000 */
[----:B------:R-:W1:Y:S01]  /*65a0*/  LDC R21, c[0x0][0x148] ;  /* 0x00005200ff157b82 */ /* 0x000e620000000800 */
[----:B------:R3:W0:Y:S01]  /*65b0*/  F2I.U32.TRUNC.NTZ R14, R6 ;  /* 0x00000006000e7305 */ /* 0x000622000020f000 */
[-CC-:B--2---:R-:W-:Y:S02]  /*65c0*/  SHF.R.U64 R13, R10, R8.reuse, R3.reuse ;  /* 0x000000080a0d7219 */ /* 0x184fe40000001203 */
[----:B------:R-:W-:-:S04]  /*65d0*/  SHF.R.U32.HI R0, RZ, R8, R3 ;  /* 0x00000008ff007219 */ /* 0x000fc80000011603 */
[----:B-----5:R-:W2:Y:S01]  /*65e0*/  LDC R24, c[0x0][0x648] ;  /* 0x00019200ff187b82 */ /* 0x020ea20000000800 */
[-CC-:B----4-:R-:W-:Y:S02]  /*65f0*/  SHF.R.U64 R15, R13, R11.reuse, R0.reuse ;  /* 0x0000000b0d0f7219 */ /* 0x190fe40000001200 */
[----:B------:R-:W-:-:S03]  /*6600*/  SHF.R.U32.HI R5, RZ, R11, R0 ;  /* 0x0000000bff057219 */ /* 0x000fc60000011600 */
[----:B------:R-:W-:Y:S02]  /*6610*/  IMAD.MOV.U32 R4, RZ, RZ, R15 ;  /* 0x000000ffff047224 */ /* 0x000fe400078e000f */
[----:B------:R-:W4:Y:S01]  /*6620*/  LDC R28, c[0x0][0x638] ;  /* 0x00018e00ff1c7b82 */ /* 0x000f220000000800 */
[----:B0-----:R-:W-:-:S07]  /*6630*/  IMAD R25, R9, R7, R12 ;  /* 0x0000000709197224 */ /* 0x001fce00078e020c */
[----:B------:R-:W0:Y:S08]  /*6640*/  LDC R29, c[0x0][0x610] ;  /* 0x00018400ff1d7b82 */ /* 0x000e300000000800 */
[----:B------:R-:W0:Y:S01]  /*6650*/  LDC R30, c[0x0][0x600] ;  /* 0x00018000ff1e7b82 */ /* 0x000e220000000800 */
[----:B-123--:R-:W-:Y:S05]  /*6660*/  @!P0 BRA `(.L_x_161) ;  /* 0x0000000000288947 */ /* 0x00efea0003800000 */
[----:B------:R-:W1:Y:S02]  /*6670*/  LDC R0, c[0x0][0x64c] ;  /* 0x00019300ff007b82 */ /* 0x000e640000000800 */
[----:B-1----:R-:W-:-:S05]  /*6680*/  IADD3 R3, P0, R15, R0, RZ ;  /* 0x000000000f037210 */ /* 0x002fca0007f1e0ff */
        /* <DEDUP_REMOVED lines=8> */
.L_x_161:
[----:B------:R-:W-:Y:S01]  /*6710*/  ISETP.NE.AND P0, PT, R2, 0x1, PT ;  /* 0x000000010200780c */ /* 0x000fe20003f05270 */
[----:B------:R-:W-:Y:S01]  /*6720*/  IMAD.MOV R14, RZ, RZ, -R14 ;  /* 0x000000ffff0e7224 */ /* 0x000fe200078e0a0e */
[----:B------:R-:W-:Y:S02]  /*6730*/  SHF.R.U64 R3, R4, R24, R5 ;  /* 0x0000001804037219 */ /* 0x000fe40000001205 */
[----:B------:R-:W-:Y:S02]  /*6740*/  LOP3.LUT R0, R13, R98, RZ, 0xc0, !PT ;  /* 0x000000620d007212 */ /* 0x000fe400078ec0ff */
[----:B------:R-:W-:Y:S01]  /*6750*/  LOP3.LUT R10, R10, R97, RZ, 0xc0, !PT ;  /* 0x000000610a0a7212 */ /* 0x000fe200078ec0ff */
[----:B------:R-:W-:Y:S02]  /*6760*/  IMAD.MOV R4, RZ, RZ, -R3 ;  /* 0x000000ffff047224 */ /* 0x000fe400078e0a03 */
[----:B------:R-:W-:Y:S02]  /*6770*/  IMAD R0, R93, R3, R0 ;  /* 0x000000035d007224 */ /* 0x000fe400078e0200 */
[----:B----4-:R-:W-:-:S02]  /*6780*/  IMAD R3, R4, R28, R15 ;  /* 0x0000001c04037224 */ /* 0x010fc400078e020f */
[----:B------:R-:W-:Y:S02]  /*6790*/  @P0 IMAD R25, R21, R14, R20 ;  /* 0x0000000e15190224 */ /* 0x000fe400078e0214 */
[----:B0-----:R-:W-:Y:S02]  /*67a0*/  IMAD R5, R3, R30, R10 ;  /* 0x0000001e03057224 */ /* 0x001fe400078e020a */
[----:B------:R-:W-:Y:S02]  /*67b0*/  IMAD R0, R0, R29, R25 ;  /* 0x0000001d00007224 */ /* 0x000fe400078e0219 */
[----:B------:R-:W-:-:S03]  /*67c0*/  IMAD.MOV.U32 R4, RZ, RZ, 0x1 ;  /* 0x00000001ff047424 */ /* 0x000fc600078e00ff */
[----:B------:R-:W-:Y:S02]  /*67d0*/  SEL R100, R5, R0, !P0 ;  /* 0x0000000005647207 */ /* 0x000fe40004000000 */
[----:B------:R-:W-:Y:S02]  /*67e0*/  PRMT R3, R4, 0x7610, R3 ;  /* 0x0000761004037816 */ /* 0x000fe40000000003 */
[----:B------:R-:W-:-:S07]  /*67f0*/  SEL R0, R0, R5, !P0 ;  /* 0x0000000500007207 */ /* 0x000fce0004000000 */
.L_x_159:
[----:B------:R-:W-:Y:S01]  /*6800*/  LOP3.LUT P0, RZ, R3, 0xff, RZ, 0xc0, !PT ;  /* 0x000000ff03ff7812 */ /* 0x000fe2000780c0ff */
[----:B------:R-:W-:Y:S01]  /*6810*/  UIMAD.WIDE.U32 UR4, UR41, -0x33333333, URZ ;  /* 0xcccccccd290478a5 */ /* 0x000fe2000f8e003f */
[----:B------:R-:W-:-:S03]  /*6820*/  IMAD.MOV.U32 R103, RZ, RZ, R0 ;  /* 0x000000ffff677224 */ /* 0x000fc600078e0000 */
[----:B------:R-:W-:-:S04]  /*6830*/  USHF.R.U32.HI UR4, URZ, 0x2, UR5 ;  /* 0x000000023f047899 */ /* 0x000fc80008011605 */
[----:B------:R-:W-:-:S04]  /*6840*/  UIMAD UR41, UR4, -0x5, UR41 ;  /* 0xfffffffb042978a4 */ /* 0x000fc8000f8e0229 */
[----:B------:R-:W-:Y:S08]  /*6850*/  @P0 BRA `(.L_x_162) ;  /* 0xffffffac00100947 */ /* 0x000ff0000383ffff */
[----:B------:R-:W-:Y:S05]  /*6860*/  EXIT ;  /* 0x000000000000794d */ /* 0x000fea0003800000 */
.L_x_7:
        /* <DEDUP_REMOVED lines=26> */
.L_x_164:
[----:B------:R-:W0:Y:S01]  /*6a10*/  LDC.64 R28, c[0x0][0x640] ;  /* 0x00019000ff1c7b82 */ /* 0x000e220000000a00 */
[-CC-:B------:R-:W-:Y:S01]  /*6a20*/  SHF.R.U64 R21, R14, R8.reuse, R15.reuse ;  /* 0x000000080e157219 */ /* 0x180fe2000000120f */
[----:B------:R-:W-:Y:S01]  /*6a30*/  IMAD.MOV.U32 R31, RZ, RZ, 0x1 ;  /* 0x00000001ff1f7424 */ /* 0x000fe200078e00ff */
[----:B------:R-:W-:Y:S02]  /*6a40*/  SHF.R.U32.HI R7, RZ, R8, R15 ;  /* 0x00000008ff077219 */ /* 0x000fe4000001160f */
[----:B------:R-:W-:-:S03]  /*6a50*/  IADD3 R13, P0, RZ, -R21, RZ ;  /* 0x80000015ff0d7210 */ /* 0x000fc60007f1e0ff */
[----:B------:R-:W1:Y:S02]  /*6a60*/  LDC R12, c[0x0][0x618] ;  /* 0x00018600ff0c7b82 */ /* 0x000e640000000800 */
[----:B------:R-:W-:Y:S02]  /*6a70*/  IMAD.X R7, RZ, RZ, ~R7, P0 ;  /* 0x000000ffff077224 */ /* 0x000fe400000e0e07 */
[----:B------:R-:W-:-:S04]  /*6a80*/  IMAD.WIDE.U32 R10, R13, R24, R16 ;  /* 0x000000180d0a7225 */ /* 0x000fc800078e0010 */
[----:B------:R-:W2:Y:S01]  /*6a90*/  LDC R14, c[0x0][0x608] ;  /* 0x00018200ff0e7b82 */ /* 0x000ea20000000800 */
[----:B------:R-:W-:-:S04]  /*6aa0*/  IMAD R8, R7, R24, RZ ;  /* 0x0000001807087224 */ /* 0x000fc800078e02ff */
[----:B------:R-:W-:-:S03]  /*6ab0*/  IMAD R7, R13, R25, R8 ;  /* 0x000000190d077224 */ /* 0x000fc600078e0208 */
[----:B------:R-:W3:Y:S01]  /*6ac0*/  LDC R26, c[0x0][0x658] ;  /* 0x00019600ff1a7b82 */ /* 0x000ee20000000800 */
[----:B------:R-:W-:Y:S01]  /*6ad0*/  IMAD.IADD R7, R11, 0x1, R7 ;  /* 0x000000010b077824 */ /* 0x000fe200078e0207 */
[----:B0-----:R-:W-:Y:S01]  /*6ae0*/  ISETP.NE.U32.AND P0, PT, R28, RZ, PT ;  /* 0x000000ff1c00720c */ /* 0x001fe20003f05070 */
[----:B------:R-:W-:-:S03]  /*6af0*/  IMAD.MOV.U32 R11, RZ, RZ, -0x1 ;  /* 0xffffffffff0b7424 */ /* 0x000fc600078e00ff */
        /* <DEDUP_REMOVED lines=8> */
[-C--:B---3--:R-:W-:Y:S02]  /*6b80*/  SHF.L.U32 R10, R11, R26.reuse, RZ ;  /* 0x0000001a0b0a7219 */ /* 0x088fe400000006ff */
[--C-:B------:R-:W-:Y:S02]  /*6b90*/  SHF.R.U64 R24, R22, R26, R7.reuse ;  /* 0x0000001a16187219 */ /* 0x100fe40000001207 */
[----:B------:R-:W-:Y:S02]  /*6ba0*/  LOP3.LUT R33, RZ, R10, RZ, 0x33, !PT ;  /* 0x0000000aff217212 */ /* 0x000fe400078e33ff */
[----:B------:R-:W-:Y:S01]  /*6bb0*/  SHF.R.U32.HI R11, RZ, R26, R7 ;  /* 0x0000001aff0b7219 */ /* 0x000fe20000011607 */
[----:B------:R-:W3:Y:S01]  /*6bc0*/  LDC R30, c[0x0][0x610] ;  /* 0x00018400ff1e7b82 */ /* 0x000ee20000000800 */
[----:B------:R-:W-:Y:S01]  /*6bd0*/  IMAD.MOV.U32 R10, RZ, RZ, R24 ;  /* 0x000000ffff0a7224 */ /* 0x000fe200078e0018 */
[----:B------:R-:W-:Y:S06]  /*6be0*/  @!P0 BRA `(.L_x_165) ;  /* 0x0000000000288947 */ /* 0x000fec0003800000 */
        /* <DEDUP_REMOVED lines=10> */
.L_x_165:
[----:B------:R-:W-:Y:S02]  /*6c90*/  ISETP.NE.AND P0, PT, R2, 0x1, PT ;  /* 0x000000010200780c */ /* 0x000fe40003f05270 */
[----:B-1----:R-:W-:Y:S01]  /*6ca0*/  SHF.R.U64 R8, R10, R8, R11 ;  /* 0x000000080a087219 */ /* 0x002fe2000000120b */
[----:B0-----:R-:W-:Y:S01]  /*6cb0*/  VIADD R11, R25, 0xffffffff ;  /* 0xffffffff190b7836 */ /* 0x001fe20000000000 */
[----:B------:R-:W-:Y:S02]  /*6cc0*/  SHF.L.U32 R31, R31, R26, RZ ;  /* 0x0000001a1f1f7219 */ /* 0x000fe400000006ff */
[----:B------:R-:W-:Y:S01]  /*6cd0*/  LOP3.LUT R5, R22, R33, RZ, 0xc0, !PT ;  /* 0x0000002116057212 */ /* 0x000fe200078ec0ff */
[----:B------:R-:W-:-:S04]  /*6ce0*/  IMAD.MOV R7, RZ, RZ, -R8 ;  /* 0x000000ffff077224 */ /* 0x000fc800078e0a08 */
[----:B------:R-:W-:Y:S02]  /*6cf0*/  IMAD R5, R31, R8, R5 ;  /* 0x000000081f057224 */ /* 0x000fe400078e0205 */
[----:B------:R-:W-:Y:S01]  /*6d00*/  @P0 IMAD R6, R9, R23, R4 ;  /* 0x0000001709060224 */ /* 0x000fe200078e0204 */
[----:B------:R-:W-:Y:S01]  /*6d10*/  LOP3.LUT R9, R20, R11, RZ, 0xc0, !PT ;  /* 0x0000000b14097212 */ /* 0x000fe200078ec0ff */
[----:B--2---:R-:W-:Y:S02]  /*6d20*/  IMAD R4, R7, R27, R24 ;  /* 0x0000001b07047224 */ /* 0x004fe400078e0218 */
[----:B---3--:R-:W-:Y:S02]  /*6d30*/  IMAD R6, R5, R30, R6 ;  /* 0x0000001e05067224 */ /* 0x008fe400078e0206 */
[----:B------:R-:W-:Y:S02]  /*6d40*/  IMAD R5, R4, R25, R9 ;  /* 0x0000001904057224 */ /* 0x000fe400078e0209 */
[----:B------:R-:W-:-:S02]  /*6d50*/  IMAD.MOV.U32 R8, RZ, RZ, 0x1 ;  /* 0x00000001ff087424 */ /* 0x000fc400078e00ff */
[----:B------:R-:W-:Y:S01]  /*6d60*/  IMAD.MOV.U32 R7, RZ, RZ, R21 ;  /* 0x000000ffff077224 */ /* 0x000fe200078e0015 */
[----:B------:R-:W-:Y:S02]  /*6d70*/  SEL R19, R5, R6, !P0 ;  /* 0x0000000605137207 */ /* 0x000fe40004000000 */
[----:B------:R-:W-:-:S07]  /*6d80*/  SEL R12, R6, R5, !P0 ;  /* 0x00000005060c7207 */ /* 0x000fce0004000000 */
.L_x_163:
[----:B------:R-:W-:-:S08]  /*6d90*/  NOP ;  /* 0x0000000000007918 */ /* 0x000fd00000000000 */
[----:B------:R-:W0:-:S00]  /*6da0*/  USETMAXREG.DEALLOC.CTAPOOL 0x28 ;  /* 0x00000028000079c8 */ /* 0x000e0000080e0500 */
[----:B0-----:R-:W-:-:S13]  /*6db0*/  ISETP.NE.AND P0, PT, R3, RZ, PT ;  /* 0x000000ff0300720c */ /* 0x001fda0003f05270 */
[----:B------:R-:W-:Y:S05]  /*6dc0*/  @P0 EXIT ;  /* 0x000000000000094d */ /* 0x000fea0003800000 */
[----:B------:R-:W-:Y:S01]  /*6dd0*/  LOP3.LUT P0, RZ, R8, 0xff, RZ, 0xc0, !PT ;  /* 0x000000ff08ff7812 */ /* 0x000fe2000780c0ff */
[----:B------:R-:W-:Y:S02]  /*6de0*/  IMAD.MOV.U32 R3, RZ, RZ, 0x1 ;  /* 0x00000001ff037424 */ /* 0x000fe400078e00ff */
[----:B------:R-:W-:-:S10]  /*6df0*/  IMAD.MOV.U32 R13, RZ, RZ, RZ ;  /* 0x000000ffff0d7224 */ /* 0x000fd400078e00ff */
[----:B------:R-:W-:Y:S05]  /*6e00*/  @!P0 BRA `(.L_x_166) ;  /* 0x0000000c00888947 */ /* 0x000fea0003800000 */
[----:B------:R-:W0:Y:S01]  /*6e10*/  LDC R3, c[0x0][0x28c] ;  /* 0x0000a300ff037b82 */ /* 0x000e220000000800 */
[----:B------:R-:W-:Y:S01]  /*6e20*/  UMOV UR7, 0x1 ;  /* 0x0000000100077882 */ /* 0x000fe20000000000 */
[----:B------:R-:W-:Y:S01]  /*6e30*/  ULDC UR14, c[0x0][0x658] ;  /* 0x00019600000e7ab9 */ /* 0x000fe20000000800 */
[----:B------:R-:W-:Y:S01]  /*6e40*/  UMOV UR6, 0xffffffff ;  /* 0xffffffff00067882 */ /* 0x000fe20000000000 */
[----:B------:R-:W-:Y:S01]  /*6e50*/  BSSY B0, `(.L_x_166) ;  /* 0x00000dd000007945 */ /* 0x000fe20003800000 */
[----:B------:R-:W-:Y:S01]  /*6e60*/  USHF.L.U32 UR6, UR6, UR14, URZ ;  /* 0x0000000e06067299 */ /* 0x000fe2000800063f */
[----:B------:R-:W-:Y:S01]  /*6e70*/  IMAD.MOV.U32 R11, RZ, RZ, 0x1 ;  /* 0x00000001ff0b7424 */ /* 0x000fe200078e00ff */
[----:B------:R-:W-:Y:S01]  /*6e80*/  LOP3.LUT R10, R18, 0x2, RZ, 0xfc, !PT ;  /* 0x00000002120a7812 */ /* 0x000fe200078efcff */
[----:B------:R-:W1:Y:S01]  /*6e90*/  S2UR UR5, SR_CgaCtaId ;  /* 0x00000000000579c3 */ /* 0x000e620000008800 */
[----:B------:R-:W-:Y:S01]  /*6ea0*/  IMAD.MOV.U32 R13, RZ, RZ, RZ ;  /* 0x000000ffff0d7224 */ /* 0x000fe200078e00ff */
[----:B------:R-:W-:Y:S01]  /*6eb0*/  ULDC UR13, c[0x0][0x600] ;  /* 0x00018000000d7ab9 */ /* 0x000fe20000000800 */
[----:B------:R-:W-:Y:S01]  /*6ec0*/  UMOV UR23, 0x5 ;  /* 0x0000000500177882 */ /* 0x000fe20000000000 */
[----:B------:R-:W-:-:S02]  /*6ed0*/  UIADD3 UR13, UR13, -0x1, URZ ;  /* 0xffffffff0d0d7890 */ /* 0x000fc4000fffe03f */
[----:B------:R-:W-:Y:S02]  /*6ee0*/  USHF.L.U32 UR14, UR7, UR14, URZ ;  /* 0x0000000e070e7299 */ /* 0x000fe4000800063f */
[----:B------:R-:W-:Y:S01]  /*6ef0*/  ULOP3.LUT UR21, URZ, UR6, URZ, 0x33, !UPT ;  /* 0x000000063f157292 */ /* 0x000fe2000f8e333f */
[----:B------:R-:W-:Y:S01]  /*6f00*/  ULDC.64 UR30, c[0x0][0x198] ;  /* 0x00006600001e7ab9 */ /* 0x000fe20000000a00 */
[----:B0-----:R-:W-:-:S05]  /*6f10*/  VIADD R3, R3, 0x3f ;  /* 0x0000003f03037836 */ /* 0x001fca0000000000 */
[----:B------:R-:W-:Y:S01]  /*6f20*/  SHF.R.S32.HI R4, RZ, 0x1f, R3 ;  /* 0x0000001fff047819 */ /* 0x000fe20000011403 */
[----:B-1----:R-:W-:-:S03]  /*6f30*/  ULOP3.LUT UR4, UR5, 0x1, URZ, 0xc0, !UPT ;  /* 0x0000000105047892 */ /* 0x002fc6000f8ec03f */
[----:B------:R-:W-:Y:S01]  /*6f40*/  LEA.HI R4, R4, R3, RZ, 0x6 ;  /* 0x0000000304047211 */ /* 0x000fe200078f30ff */
[----:B------:R-:W-:Y:S01]  /*6f50*/  USHF.R.U32.HI UR34, URZ, 0x1, UR5 ;  /* 0x000000013f227899 */ /* 0x000fe20008011605 */
[----:B------:R-:W-:Y:S01]  /*6f60*/  IMAD.MOV.U32 R3, RZ, RZ, 0x1 ;  /* 0x00000001ff037424 */ /* 0x000fe200078e00ff */
[----:B------:R-:W-:Y:S01]  /*6f70*/  USHF.L.U32 UR15, UR5, 0x6, URZ ;  /* 0x00000006050f7899 */ /* 0x000fe2000800063f */
[----:B------:R-:W-:Y:S01]  /*6f80*/  SHF.R.S32.HI R8, RZ, 0x6, R4 ;  /* 0x00000006ff087819 */ /* 0x000fe20000011404 */
[----:B------:R-:W-:Y:S02]  /*6f90*/  USHF.L.U32 UR35, UR5, 0xc, URZ ;  /* 0x0000000c05237899 */ /* 0x000fe4000800063f */
[----:B------:R-:W-:Y:S02]  /*6fa0*/  ULOP3.LUT UR5, UR5, 0xfffffffe, URZ, 0xc0, !UPT ;  /* 0xfffffffe05057892 */ /* 0x000fe4000f8ec03f */
[----:B------:R-:W-:Y:S01]  /*6fb0*/  UISETP.GT.U32.AND UP0, UPT, UR4, 0xffff, UPT ;  /* 0x0000ffff0400788c */ /* 0x000fe2000bf04070 */
[----:B------:R-:W-:Y:S01]  /*6fc0*/  VIADD R9, R8, 0x1 ;  /* 0x0000000108097836 */ /* 0x000fe20000000000 */
[----:B------:R-:W-:-:S02]  /*6fd0*/  USHF.L.U32 UR22, UR7, UR5, URZ ;  /* 0x0000000507167299 */ /* 0x000fc4000800063f */
[----:B------:R-:W-:Y:S02]  /*6fe0*/  ULOP3.LUT UR5, UR5, 0x1, URZ, 0xfc, !UPT ;  /* 0x0000000105057892 */ /* 0x000fe4000f8efc3f */
[----:B------:R-:W-:Y:S02]  /*6ff0*/  USEL UR4, UR4, 0xffff, !UP0 ;  /* 0x0000ffff04047887 */ /* 0x000fe4000c000000 */
[----:B------:R-:W-:Y:S02]  /*7000*/  USHF.L.U32 UR5, UR7, UR5, URZ ;  /* 0x0000000507057299 */ /* 0x000fe4000800063f */
[----:B------:R-:W-:Y:S02]  /*7010*/  ULOP3.LUT UR4, UR4, 0xffff, URZ, 0xc0, !UPT ;  /* 0x0000ffff04047892 */ /* 0x000fe4000f8ec03f */
[----:B------:R-:W-:Y:S02]  /*7020*/  USHF.L.U32 UR38, UR34, 0x5, URZ ;  /* 0x0000000522267899 */ /* 0x000fe4000800063f */
[----:B------:R-:W-:-:S02]  /*7030*/  ULOP3.LUT UR15, UR15, 0x40, URZ, 0xc0, !UPT ;  /* 0x000000400f0f7892 */ /* 0x000fc4000f8ec03f */
[----:B------:R-:W-:Y:S02]  /*7040*/  ULOP3.LUT UR22, UR22, UR5, URZ, 0xfc, !UPT ;  /* 0x0000000516167292 */ /* 0x000fe4000f8efc3f */
[----:B------:R-:W-:-:S12]  /*7050*/  USHF.L.U32 UR23, UR23, UR4, URZ ;  /* 0x0000000417177299 */ /* 0x000fd8000800063f */
.L_x_177:
[----:B------:R-:W-:-:S03]  /*7060*/  UMOV UR4, 0xffffffff ;  /* 0xffffffff00047882 */ /* 0x000fc60000000000 */
[----:B------:R-:W-:Y:S05]  /*7070*/  BRA.DIV UR4, `(.L_x_167) ;  /* 0x0000000e04f87947 */ /* 0x000fea000b800000 */
[----:B------:R-:W-:-:S13]  /*7080*/  ELECT P6, URZ, PT ;  /* 0x00000000003f782f */ /* 0x000fda00038c0000 */
.L_x_189:
[----:B------:R-:W-:Y:S04]  /*7090*/  BSSY B1, `(.L_x_168) ;  /* 0x0000046000017945 */ /* 0x000fe80003800000 */
[----:B------:R-:W-:Y:S05]  /*70a0*/  @!P6 BRA `(.L_x_169) ;  /* 0x000000040010e947 */ /* 0x000fea0003800000 */
[----:B------:R-:W0:Y:S02]  /*70b0*/  LDC R4, c[0x0][0x28c] ;  /* 0x0000a300ff047b82 */ /* 0x000e240000000800 */
[----:B0-----:R-:W-:-:S13]  /*70c0*/  ISETP.GE.AND P0, PT, R4, 0x1, PT ;  /* 0x000000010400780c */ /* 0x001fda0003f06270 */
[----:B------:R-:W-:Y:S05]  /*70d0*/  @!P0 BRA `(.L_x_169) ;  /* 0x0000000400048947 */ /* 0x000fea0003800000 */
[----:B------:R-:W-:Y:S01]  /*70e0*/  IMAD.SHL.U32 R15, R12, 0x80, RZ ;  /* 0x000000800c0f7824 */ /* 0x000fe200078e00ff */
[----:B------:R-:W-:Y:S01]  /*70f0*/  LEA R19, R19, UR15, 0x7 ;  /* 0x0000000f13137c11 */ /* 0x000fe2000f8e38ff */
[----:B------:R-:W-:Y:S02]  /*7100*/  IMAD.MOV.U32 R20, RZ, RZ, RZ ;  /* 0x000000ffff147224 */ /* 0x000fe400078e00ff */
[----:B------:R-:W-:Y:S02]  /*7110*/  IMAD.U32 R22, RZ, RZ, UR38 ;  /* 0x00000026ff167e24 */ /* 0x000fe4000f8e00ff */
[----:B------:R-:W-:Y:S02]  /*7120*/  IMAD.MOV.U32 R4, RZ, RZ, R9 ;  /* 0x000000ffff047224 */ /* 0x000fe400078e0009 */
[----:B------:R-:W-:Y:S02]  /*7130*/  IMAD.MOV.U32 R5, RZ, RZ, R3 ;  /* 0x000000ffff057224 */ /* 0x000fe400078e0003 */
[----:B------:R-:W-:-:S02]  /*7140*/  IMAD.MOV.U32 R6, RZ, RZ, R13 ;  /* 0x000000ffff067224 */ /* 0x000fc400078e000d */
[----:B------:R-:W-:-:S07]  /*7150*/  VIADD R24, R15, 0x40 ;  /* 0x000000400f187836 */ /* 0x000fce0000000000 */
.L_x_172:
[----:B------:R-:W0:Y:S01]  /*7160*/  S2R R21, SR_CgaCtaId ;  /* 0x0000000000157919 */ /* 0x000e220000008800 */
[----:B------:R-:W-:Y:S02]  /*7170*/  MOV R12, 0x400 ;  /* 0x00000400000c7802 */ /* 0x000fe40000000f00 */
[----:B------:R-:W-:-:S13]  /*7180*/  ISETP.NE.AND P1, PT, R0, RZ, PT ;  /* 0x000000ff0000720c */ /* 0x000fda0003f25270 */
[----:B------:R-:W1:Y:S01]  /*7190*/  @!P1 LDC R14, c[0x0][0x500] ;  /* 0x00014000ff0e9b82 */ /* 0x000e620000000800 */
[----:B0-----:R-:W-:Y:S02]  /*71a0*/  LEA R23, R21, R12, 0x18 ;  /* 0x0000000c15177211 */ /* 0x001fe400078ec0ff */
[----:B------:R-:W-:-:S03]  /*71b0*/  SHF.L.U32 R12, R5, 0x1f, RZ ;  /* 0x0000001f050c7819 */ /* 0x000fc600000006ff */
[----:B------:R-:W-:-:S04]  /*71c0*/  IMAD R21, R6, 0x8, R23 ;  /* 0x0000000806157824 */ /* 0x000fc800078e0217 */
[----:B------:R-:W0:Y:S02]  /*71d0*/  SYNCS.PHASECHK.TRANS64.TRYWAIT P0, [R21+URZ+0x28], R12 ;  /* 0x0000280c150075a7 */ /* 0x000e24000800017f */
[----:B01----:R-:W-:Y:S05]  /*71e0*/  @!P0 BRA `(.L_x_170) ;  /* 0x0000000c00bc8947 */ /* 0x003fea0003800000 */
.L_x_190:
[----:B0-----:R-:W-:Y:S01]  /*71f0*/  PRMT R12, R10, 0x9910, RZ ;  /* 0x000099100a0c7816 */ /* 0x001fe200000000ff */
[----:B------:R0:W-:Y:S03]  /*7200*/  @!P1 SYNCS.ARRIVE.TRANS64 RZ, [R21+URZ], R14 ;  /* 0x0000000e15ff99a7 */ /* 0x0001e6000800003f */
[----:B------:R-:W-:-:S13]  /*7210*/  ISETP.NE.AND P0, PT, R12, 0x2, PT ;  /* 0x000000020c00780c */ /* 0x000fda0003f05270 */
[----:B0-----:R-:W-:Y:S05]  /*7220*/  @P0 BRA `(.L_x_171) ;  /* 0x0000000000040947 */ /* 0x001fea0003800000 */
[----:B------:R-:W-:Y:S01]  /*7230*/  BPT.TRAP 0x1 ;  /* 0x000000040000795c */ /* 0x000fe20000300000 */
.L_x_171:
[----:B------:R-:W-:Y:S01]  /*7240*/  R2UR UR8, R6 ;  /* 0x00000000060872ca */ /* 0x000fe200000e0000 */
[----:B------:R-:W-:Y:S01]  /*7250*/  UIADD3 UR6, UP0, UR30, 0xf0, URZ ;  /* 0x000000f01e067890 */ /* 0x000fe2000ff1e03f */
[----:B------:R-:W-:Y:S01]  /*7260*/  R2UR UR12, R23 ;  /* 0x00000000170c72ca */ /* 0x000fe200000e0000 */
[----:B------:R-:W-:Y:S01]  /*7270*/  UPRMT UR29, URZ, 0x5410, UR23 ;  /* 0x000054103f1d7896 */ /* 0x000fe20008000017 */
[----:B------:R-:W-:Y:S01]  /*7280*/  R2UR UR25, R21 ;  /* 0x00000000151972ca */ /* 0x000fe200000e0000 */
[----:B------:R-:W-:Y:S01]  /*7290*/  UIADD3.X UR7, URZ, UR31, URZ, UP0, !UPT ;  /* 0x0000001f3f077290 */ /* 0x000fe200087fe43f */
[----:B------:R-:W-:Y:S01]  /*72a0*/  R2UR UR27, R22 ;  /* 0x00000000161b72ca */ /* 0x000fe200000e0000 */
[----:B------:R-:W-:Y:S01]  /*72b0*/  VIADD R4, R4, 0xffffffff ;  /* 0xffffffff04047836 */ /* 0x000fe20000000000 */
[----:B------:R-:W-:Y:S01]  /*72c0*/  R2UR UR28, R7 ;  /* 0x00000000071c72ca */ /* 0x000fe200000e0000 */
[----:B------:R-:W-:Y:S01]  /*72d0*/  UMOV UR4, 0x0 ;  /* 0x0000000000047882 */ /* 0x000fe20000000000 */
[----:B------:R-:W-:Y:S01]  /*72e0*/  R2UR UR26, R15 ;  /* 0x000000000f1a72ca */ /* 0x000fe200000e0000 */
[----:B------:R-:W-:Y:S01]  /*72f0*/  UMOV UR5, 0x10000000 ;  /* 0x1000000000057882 */ /* 0x000fe20000000000 */
[----:B------:R-:W-:Y:S01]  /*7300*/  R2UR UR18, R24 ;  /* 0x00000000181272ca */ /* 0x000fe200000e0000 */
[----:B------:R-:W-:Y:S01]  /*7310*/  USHF.L.U32 UR8, UR8, 0xd, URZ ;  /* 0x0000000d08087899 */ /* 0x000fe2000800063f */
[----:B------:R-:W-:Y:S01]  /*7320*/  R2UR UR10, R20 ;  /* 0x00000000140a72ca */ /* 0x000fe200000e0000 */
[----:B------:R-:W-:Y:S01]  /*7330*/  UIADD3 UR32, UP1, UR30, 0x1f0, URZ ;  /* 0x000001f01e207890 */ /* 0x000fe2000ff3e03f */
[----:B------:R-:W-:Y:S01]  /*7340*/  R2UR UR11, R19 ;  /* 0x00000000130b72ca */ /* 0x000fe200000e0000 */
[----:B------:R-:W-:Y:S01]  /*7350*/  ULEA UR9, UR34, UR8, 0xb ;  /* 0x0000000822097291 */ /* 0x000fe2000f8e583f */
[----:B------:R-:W-:Y:S01]  /*7360*/  ISETP.GT.AND P1, PT, R4, 0x1, PT ;  /* 0x000000010400780c */ /* 0x000fe20003f24270 */
[----:B------:R-:W-:Y:S01]  /*7370*/  ULOP3.LUT UR8, UR8, 0x1000, UR35, 0xf8, !UPT ;  /* 0x0000100008087892 */ /* 0x000fe2000f8ef823 */
[----:B------:R-:W-:Y:S01]  /*7380*/  VIADD R6, R6, 0x1 ;  /* 0x0000000106067836 */ /* 0x000fe20000000000 */
[----:B------:R-:W-:Y:S01]  /*7390*/  ULEA UR9, UR9, UR12, 0x1 ;  /* 0x0000000c09097291 */ /* 0x000fe2000f8e083f */
[----:B------:R-:W-:Y:S01]  /*73a0*/  VIADD R20, R20, 0x40 ;  /* 0x0000004014147836 */ /* 0x000fe20000000000 */
[----:B------:R-:W-:Y:S01]  /*73b0*/  ULEA UR8, UR8, UR12, 0x1 ;  /* 0x0000000c08087291 */ /* 0x000fe2000f8e083f */
[----:B------:R-:W-:Y:S01]  /*73c0*/  VIADD R22, R22, 0x40 ;  /* 0x0000004016167836 */ /* 0x000fe20000000000 */
[----:B------:R-:W-:Y:S01]  /*73d0*/  UIADD3 UR24, UR9, 0x100, URZ ;  /* 0x0000010009187890 */ /* 0x000fe2000fffe03f */
[----:B------:R-:W-:Y:S01]  /*73e0*/  ISETP.NE.AND P0, PT, R6, 0x5, PT ;  /* 0x000000050600780c */ /* 0x000fe20003f05270 */
[----:B------:R-:W-:Y:S01]  /*73f0*/  UIADD3 UR16, UR9, 0x2100, URZ ;  /* 0x0000210009107890 */ /* 0x000fe2000fffe03f */
[----:B------:R-:W-:Y:S01]  /*7400*/  UMOV UR17, UR25 ;  /* 0x0000001900117c82 */ /* 0x000fe20008000000 */
[----:B------:R-:W-:Y:S01]  /*7410*/  UMOV UR19, UR27 ;  /* 0x0000001b00137c82 */ /* 0x000fe20008000000 */
[----:B------:R-:W-:Y:S01]  /*7420*/  UMOV UR20, UR28 ;  /* 0x0000001c00147c82 */ /* 0x000fe20008000000 */
[----:B------:R-:W-:Y:S01]  /*7430*/  UIADD3.X UR33, URZ, UR31, URZ, UP1, !UPT ;  /* 0x0000001f3f217290 */ /* 0x000fe20008ffe43f */
[----:B------:R-:W-:-:S02]  /*7440*/  SEL R12, RZ, 0x1, P0 ;  /* 0x00000001ff0c7807 */ /* 0x000fc40000000000 */
[----:B------:R-:W-:Y:S01]  /*7450*/  UTMALDG.3D.MULTICAST [UR24], [UR6], UR29, desc[UR4] ;  /* 0x00000418060073b4 */ /* 0x000fe2000801181d */
[----:B------:R-:W-:Y:S01]  /*7460*/  UIADD3 UR8, UR8, 0x14100, URZ ;  /* 0x0001410008087890 */ /* 0x000fe2000fffe03f */
[----:B------:R-:W-:Y:S01]  /*7470*/  SEL R6, R6, RZ, P0 ;  /* 0x000000ff06067207 */ /* 0x000fe20000000000 */
[----:B------:R-:W-:Y:S01]  /*7480*/  UMOV UR9, UR25 ;  /* 0x0000001900097c82 */ /* 0x000fe20008000000 */
[----:B------:R-:W-:Y:S01]  /*7490*/  UMOV UR12, UR28 ;  /* 0x0000001c000c7c82 */ /* 0x000fe20008000000 */
[----:B------:R-:W-:Y:S01]  /*74a0*/  LOP3.LUT R5, R5, R12, RZ, 0x3c, !PT ;  /* 0x0000000c05057212 */ /* 0x000fe200078e3cff */
[----:B------:R0:W-:Y:S02]  /*74b0*/  UTMALDG.3D.MULTICAST [UR16], [UR6], UR29, desc[UR4] ;  /* 0x00000410060073b4 */ /* 0x0001e4000801181d */
[----:B0-----:R-:W-:-:S09]  /*74c0*/  UPRMT UR6, URZ, 0x5410, UR22 ;  /* 0x000054103f067896 */ /* 0x001fd20008000016 */
[----:B------:R0:W-:Y:S02]  /*74d0*/  UTMALDG.3D.MULTICAST [UR8], [UR32], UR6, desc[UR4] ;  /* 0x00000408200073b4 */ /* 0x0001e40008011806 */
[----:B0-----:R-:W-:Y:S05]  /*74e0*/  @P1 BRA `(.L_x_172) ;  /* 0xfffffffc001c1947 */ /* 0x001fea000383ffff */
.L_x_169:
[----:B------:R-:W-:Y:S05]  /*74f0*/  BSYNC B1 ;  /* 0x0000000000017941 */ /* 0x000fea0003800000 */
.L_x_168:
[----:B------:R-:W-:Y:S01]  /*7500*/  LOP3.LUT P1, RZ, R11, 0xff, RZ, 0xc0, !PT ;  /* 0x000000ff0bff7812 */ /* 0x000fe2000782c0ff */
[C---:B------:R-:W-:Y:S01]  /*7510*/  IMAD.IADD R13, R8.reuse, 0x1, R13 ;  /* 0x00000001080d7824 */ /* 0x040fe200078e020d */
[----:B------:R-:W-:Y:S01]  /*7520*/  ULDC.64 UR4, c[0x0][0x650] ;  /* 0x0001940000047ab9 */ /* 0x000fe20000000a00 */
[C---:B------:R-:W-:Y:S01]  /*7530*/  ISETP.GE.U32.AND P2, PT, R8.reuse, 0x5, PT ;  /* 0x000000050800780c */ /* 0x040fe20003f46070 */
[----:B------:R-:W-:Y:S01]  /*7540*/  BSSY B1, `(.L_x_173) ;  /* 0x000006b000017945 */ /* 0x000fe20003800000 */
[----:B------:R-:W-:Y:S01]  /*7550*/  IMAD.MOV.U32 R12, RZ, RZ, -0x1 ;  /* 0xffffffffff0c7424 */ /* 0x000fe200078e00ff */
[----:B------:R-:W-:Y:S01]  /*7560*/  ISETP.GT.U32.AND P0, PT, R13, 0x4, PT ;  /* 0x000000040d00780c */ /* 0x000fe20003f04070 */
[----:B------:R-:W-:Y:S01]  /*7570*/  IMAD.MOV.U32 R19, RZ, RZ, -0x1 ;  /* 0xffffffffff137424 */ /* 0x000fe200078e00ff */
[----:B------:R-:W-:Y:S01]  /*7580*/  PRMT R11, RZ, 0x7610, R11 ;  /* 0x00007610ff0b7816 */ /* 0x000fe2000000000b */
[----:B------:R-:W-:Y:S01]  /*7590*/  IMAD.MOV.U32 R7, RZ, RZ, -0x1 ;  /* 0xffffffffff077424 */ /* 0x000fe200078e00ff */
[----:B------:R-:W-:-:S03]  /*75a0*/  ISETP.LT.U32.AND P0, PT, R8, 0x5, P0 ;  /* 0x000000050800780c */ /* 0x000fc60000701070 */
[----:B------:R-:W0:Y:S01]  /*75b0*/  @P1 S2R R5, SR_CgaCtaId ;  /* 0x0000000000051919 */ /* 0x000e220000008800 */
[----:B------:R-:W-:-:S04]  /*75c0*/  @P1 MOV R4, 0x400 ;  /* 0x0000040000041802 */ /* 0x000fc80000000f00 */
[----:B0-----:R-:W-:Y:S01]  /*75d0*/  @P1 LEA R6, R5, R4, 0x18 ;  /* 0x0000000405061211 */ /* 0x001fe200078ec0ff */
[----:B------:R-:W-:Y:S01]  /*75e0*/  IMAD.WIDE.U32 R4, R13, -0x33333333, RZ ;  /* 0xcccccccd0d047825 */ /* 0x000fe200078e00ff */
[----:B------:R-:W-:Y:S02]  /*75f0*/  SEL R4, RZ, 0x1, !P0 ;  /* 0x00000001ff047807 */ /* 0x000fe40004000000 */
[----:B------:R0:W-:Y:S01]  /*7600*/  @P1 SYNCS.ARRIVE.TRANS64.A1T0 RZ, [R6+URZ+0x68], RZ ;  /* 0x000068ff06ff19a7 */ /* 0x0001e2000810003f */
[----:B------:R-:W-:Y:S02]  /*7610*/  IADD3 R16, P1, R16, UR36, RZ ;  /* 0x0000002410107c10 */ /* 0x000fe4000ff3e0ff */
[----:B------:R-:W-:Y:S02]  /*7620*/  LOP3.LUT R3, R3, R4, RZ, 0x3c, !PT ;  /* 0x0000000403037212 */ /* 0x000fe400078e3cff */
[----:B------:R-:W-:Y:S02]  /*7630*/  IADD3.X R17, R17, UR42, RZ, P1, !PT ;  /* 0x0000002a11117c10 */ /* 0x000fe40008ffe4ff */
[----:B------:R-:W-:-:S02]  /*7640*/  ISETP.GE.U32.AND P0, PT, R16, UR4, PT ;  /* 0x0000000410007c0c */ /* 0x000fc4000bf06070 */
[----:B0-----:R-:W-:Y:S02]  /*7650*/  SHF.R.U32.HI R6, RZ, 0x2, R5 ;  /* 0x00000002ff067819 */ /* 0x001fe40000011605 */
[----:B------:R-:W-:Y:S02]  /*7660*/  ISETP.GE.U32.AND.EX P0, PT, R17, UR5, PT, P0 ;  /* 0x0000000511007c0c */ /* 0x000fe4000bf06100 */
[----:B------:R-:W-:Y:S01]  /*7670*/  @P2 LOP3.LUT R3, R3, 0x1, R6, 0x78, !PT ;  /* 0x0000000103032812 */ /* 0x000fe200078e7806 */
[----:B------:R-:W-:Y:S01]  /*7680*/  IMAD R13, R6, -0x5, R13 ;  /* 0xfffffffb060d7824 */ /* 0x000fe200078e020d */
[----:B------:R-:W-:-:S09]  /*7690*/  PRMT R4, RZ, 0x7610, R4 ;  /* 0x00007610ff047816 */ /* 0x000fd20000000004 */
[----:B------:R-:W-:Y:S05]  /*76a0*/  @P0 BRA `(.L_x_174) ;  /* 0x0000000400500947 */ /* 0x000fea0003800000 */
[----:B------:R-:W0:Y:S01]  /*76b0*/  S2R R15, SR_CTAID.X ;  /* 0x00000000000f7919 */ /* 0x000e220000002500 */
[----:B------:R-:W-:Y:S01]  /*76c0*/  ULDC.64 UR4, c[0x0][0x628] ;  /* 0x00018a0000047ab9 */ /* 0x000fe20000000a00 */
[----:B------:R-:W1:Y:S01]  /*76d0*/  LDC R20, c[0x0][0x144] ;  /* 0x00005100ff147b82 */ /* 0x000e620000000800 */
[----:B------:R-:W-:Y:S01]  /*76e0*/  ISETP.NE.U32.AND P0, PT, RZ, UR4, PT ;  /* 0x00000004ff007c0c */ /* 0x000fe2000bf05070 */
[----:B------:R-:W2:Y:S01]  /*76f0*/  S2R R12, SR_CTAID.Y ;  /* 0x00000000000c7919 */ /* 0x000ea20000002600 */
[----:B------:R-:W-:Y:S01]  /*7700*/  ULDC UR6, c[0x0][0x150] ;  /* 0x0000540000067ab9 */ /* 0x000fe20000000800 */
[----:B------:R-:W-:Y:S01]  /*7710*/  ULDC UR7, c[0x0][0x630] ;  /* 0x00018c0000077ab9 */ /* 0x000fe20000000800 */
[----:B------:R-:W-:Y:S01]  /*7720*/  ISETP.NE.AND.EX P0, PT, RZ, UR5, PT, P0 ;  /* 0x00000005ff007c0c */ /* 0x000fe2000bf05300 */
[----:B------:R-:W-:Y:S01]  /*7730*/  IMAD.MOV.U32 R4, RZ, RZ, R16 ;  /* 0x000000ffff047224 */ /* 0x000fe200078e0010 */
[----:B0-----:R-:W-:-:S05]  /*7740*/  I2FP.F32.U32 R5, R15 ;  /* 0x0000000f00057245 */ /* 0x001fca0000201000 */
[----:B------:R-:W-:Y:S01]  /*7750*/  FMUL R21, R5, UR6 ;  /* 0x0000000605157c20 */ /* 0x000fe20008400000 */
[----:B------:R-:W-:-:S05]  /*7760*/  IMAD.MOV.U32 R5, RZ, RZ, R17 ;  /* 0x000000ffff057224 */ /* 0x000fca00078e0011 */
[----:B--2---:R-:W-:Y:S05]  /*7770*/  @!P0 BRA `(.L_x_175) ;  /* 0x0000000000288947 */ /* 0x004fea0003800000 */
[----:B------:R-:W-:Y:S02]  /*7780*/  ULDC UR6, c[0x0][0x634] ;  /* 0x00018d0000067ab9 */ /* 0x000fe40000000800 */
[----:B------:R-:W-:-:S05]  /*7790*/  IADD3 R5, P0, R16, UR6, RZ ;  /* 0x0000000610057c10 */ /* 0x000fca000ff1e0ff */
[----:B------:R-:W-:-:S04]  /*77a0*/  IMAD.X R19, RZ, RZ, R17, P0 ;  /* 0x000000ffff137224 */ /* 0x000fc800000e0611 */
[----:B------:R-:W-:-:S04]  /*77b0*/  IMAD.WIDE.U32 R6, R19, UR4, RZ ;  /* 0x0000000413067c25 */ /* 0x000fc8000f8e00ff */
[----:B------:R-:W-:-:S04]  /*77c0*/  IMAD.WIDE.U32 R6, P0, R5, UR5, R6 ;  /* 0x0000000505067c25 */ /* 0x000fc8000f800006 */
[----:B------:R-:W-:-:S04]  /*77d0*/  IMAD.WIDE.U32 R4, R5, UR4, RZ ;  /* 0x0000000405047c25 */ /* 0x000fc8000f8e00ff */
[----:B------:R-:W-:Y:S01]  /*77e0*/  IMAD.MOV.U32 R4, RZ, RZ, R7 ;  /* 0x000000ffff047224 */ /* 0x000fe200078e0007 */
[----:B------:R-:W-:Y:S01]  /*77f0*/  IADD3 RZ, P1, R5, R6, RZ ;  /* 0x0000000605ff7210 */ /* 0x000fe20007f3e0ff */
[----:B------:R-:W-:-:S04]  /*7800*/  IMAD.X R5, RZ, RZ, RZ, P0 ;  /* 0x000000ffff057224 */ /* 0x000fc800000e06ff */
[----:B------:R-:W-:-:S08]  /*7810*/  IMAD.WIDE.U32.X R4, R19, UR5, R4, P1 ;  /* 0x0000000513047c25 */ /* 0x000fd000088e0404 */
.L_x_175:
[--C-:B------:R-:W-:Y:S01]  /*7820*/  SHF.R.U64 R14, R4, UR7, R5.reuse ;  /* 0x00000007040e7c19 */ /* 0x100fe20008001205 */
[----:B------:R-:W0:Y:S01]  /*7830*/  F2I.U32.TRUNC.NTZ R21, R21 ;  /* 0x0000001500157305 */ /* 0x000e22000020f000 */
[----:B------:R-:W-:Y:S01]  /*7840*/  SHF.R.U32.HI R4, RZ, UR7, R5 ;  /* 0x00000007ff047c19 */ /* 0x000fe20008011605 */
[----:B------:R-:W-:Y:S01]  /*7850*/  ULDC.64 UR4, c[0x0][0x620] ;  /* 0x0001880000047ab9 */ /* 0x000fe20000000a00 */
[----:B------:R-:W-:Y:S01]  /*7860*/  IADD3 R7, P0, RZ, -R14, RZ ;  /* 0x8000000eff077210 */ /* 0x000fe20007f1e0ff */
[----:B------:R-:W-:-:S04]  /*7870*/  ULDC.64 UR6, c[0x0][0x640] ;  /* 0x0001900000067ab9 */ /* 0x000fc80000000a00 */
[----:B------:R-:W-:Y:S01]  /*7880*/  IMAD.X R4, RZ, RZ, ~R4, P0 ;  /* 0x000000ffff047224 */ /* 0x000fe200000e0e04 */
[----:B------:R-:W-:-:S03]  /*7890*/  ISETP.NE.U32.AND P0, PT, RZ, UR6, PT ;  /* 0x00000006ff007c0c */ /* 0x000fc6000bf05070 */
[----:B------:R-:W-:Y:S01]  /*78a0*/  IMAD R6, R4, UR4, RZ ;  /* 0x0000000404067c24 */ /* 0x000fe2000f8e02ff */
[----:B------:R-:W-:Y:S01]  /*78b0*/  ISETP.NE.AND.EX P0, PT, RZ, UR7, PT, P0 ;  /* 0x00000007ff007c0c */ /* 0x000fe2000bf05300 */
[----:B------:R-:W-:Y:S01]  /*78c0*/  IMAD.WIDE.U32 R4, R7, UR4, R16 ;  /* 0x0000000407047c25 */ /* 0x000fe2000f8e0010 */
[----:B------:R-:W-:-:S03]  /*78d0*/  ULDC UR4, c[0x0][0x618] ;  /* 0x0001860000047ab9 */ /* 0x000fc60000000800 */
[----:B------:R-:W-:Y:S01]  /*78e0*/  IMAD R7, R7, UR5, R6 ;  /* 0x0000000507077c24 */ /* 0x000fe2000f8e0206 */
[----:B------:R-:W-:Y:S01]  /*78f0*/  ULDC UR5, c[0x0][0x154] ;  /* 0x0000550000057ab9 */ /* 0x000fe20000000800 */
[----:B0-----:R-:W-:Y:S02]  /*7900*/  IMAD.MOV R6, RZ, RZ, -R21 ;  /* 0x000000ffff067224 */ /* 0x001fe400078e0a15 */
[----:B------:R-:W0:Y:S01]  /*7910*/  LDC R21, c[0x0][0x148] ;  /* 0x00005200ff157b82 */ /* 0x000e220000000800 */
[----:B------:R-:W-:Y:S02]  /*7920*/  IMAD.IADD R5, R5, 0x1, R7 ;  /* 0x0000000105057824 */ /* 0x000fe400078e0207 */
[----:B-1----:R-:W-:Y:S01]  /*7930*/  IMAD R15, R20, R6, R15 ;  /* 0x00000006140f7224 */ /* 0x002fe200078e020f */
[----:B------:R-:W-:Y:S02]  /*7940*/  I2FP.F32.U32 R6, R12 ;  /* 0x0000000c00067245 */ /* 0x000fe40000201000 */
[----:B------:R-:W-:-:S02]  /*7950*/  SHF.R.U64 R19, R4, UR4, R5 ;  /* 0x0000000404137c19 */ /* 0x000fc40008001205 */
[----:B------:R-:W-:Y:S01]  /*7960*/  SHF.R.U32.HI R4, RZ, UR4, R5 ;  /* 0x00000004ff047c19 */ /* 0x000fe20008011605 */
[----:B------:R-:W-:Y:S01]  /*7970*/  FMUL R6, R6, UR5 ;  /* 0x0000000506067c20 */ /* 0x000fe20008400000 */
[----:B------:R-:W-:Y:S02]  /*7980*/  ULDC UR4, c[0x0][0x608] ;  /* 0x0001820000047ab9 */ /* 0x000fe40000000800 */
[--C-:B------:R-:W-:Y:S01]  /*7990*/  SHF.R.U64 R22, R19, UR4, R4.reuse ;  /* 0x0000000413167c19 */ /* 0x100fe20008001204 */
[----:B------:R1:W2:Y:S01]  /*79a0*/  F2I.U32.TRUNC.NTZ R24, R6 ;  /* 0x0000000600187305 */ /* 0x0002a2000020f000 */
[----:B------:R-:W-:Y:S01]  /*79b0*/  SHF.R.U32.HI R5, RZ, UR4, R4 ;  /* 0x00000004ff057c19 */ /* 0x000fe20008011604 */
[----:B------:R-:W-:-:S03]  /*79c0*/  ULDC UR4, c[0x0][0x658] ;  /* 0x0001960000047ab9 */ /* 0x000fc60000000800 */
[--C-:B------:R-:W-:Y:S02]  /*79d0*/  SHF.R.U64 R20, R22, UR4, R5.reuse ;  /* 0x0000000416147c19 */ /* 0x100fe40008001205 */
[----:B------:R-:W-:-:S03]  /*79e0*/  SHF.R.U32.HI R23, RZ, UR4, R5 ;  /* 0x00000004ff177c19 */ /* 0x000fc60008011605 */
[----:B------:R-:W-:Y:S02]  /*79f0*/  IMAD.MOV.U32 R4, RZ, RZ, R20 ;  /* 0x000000ffff047224 */ /* 0x000fe400078e0014 */
[----:B------:R-:W-:Y:S01]  /*7a00*/  IMAD.MOV.U32 R5, RZ, RZ, R23 ;  /* 0x000000ffff057224 */ /* 0x000fe200078e0017 */
[----:B-1----:R-:W-:Y:S06]  /*7a10*/  @!P0 BRA `(.L_x_176) ;  /* 0x0000000000288947 */ /* 0x002fec0003800000 */
        /* <DEDUP_REMOVED lines=10> */
.L_x_176:
[----:B------:R-:W-:Y:S01]  /*7ac0*/  ISETP.NE.AND P0, PT, R2, 0x1, PT ;  /* 0x000000010200780c */ /* 0x000fe20003f05270 */
[----:B------:R-:W-:Y:S01]  /*7ad0*/  ULDC UR4, c[0x0][0x648] ;  /* 0x0001920000047ab9 */ /* 0x000fe20000000800 */
[----:B------:R-:W-:Y:S01]  /*7ae0*/  LOP3.LUT R22, R22, UR21, RZ, 0xc0, !PT ;  /* 0x0000001516167c12 */ /* 0x000fe2000f8ec0ff */
[----:B--2---:R-:W-:Y:S01]  /*7af0*/  IMAD.MOV R24, RZ, RZ, -R24 ;  /* 0x000000ffff187224 */ /* 0x004fe200078e0a18 */
[----:B------:R-:W-:Y:S01]  /*7b00*/  SHF.R.U64 R5, R4, UR4, R5 ;  /* 0x0000000404057c19 */ /* 0x000fe20008001205 */
[----:B------:R-:W-:Y:S01]  /*7b10*/  ULDC UR4, c[0x0][0x638] ;  /* 0x00018e0000047ab9 */ /* 0x000fe20000000800 */
[----:B------:R-:W-:Y:S01]  /*7b20*/  LOP3.LUT R19, R19, UR13, RZ, 0xc0, !PT ;  /* 0x0000000d13137c12 */ /* 0x000fe2000f8ec0ff */
[----:B------:R-:W-:Y:S01]  /*7b30*/  ULDC UR5, c[0x0][0x610] ;  /* 0x0001840000057ab9 */ /* 0x000fe20000000800 */
[----:B------:R-:W-:Y:S02]  /*7b40*/  IMAD.MOV.U32 R4, RZ, RZ, 0x1 ;  /* 0x00000001ff047424 */ /* 0x000fe400078e00ff */
[----:B------:R-:W-:-:S02]  /*7b50*/  IMAD.MOV R7, RZ, RZ, -R5 ;  /* 0x000000ffff077224 */ /* 0x000fc400078e0a05 */
[----:B------:R-:W-:Y:S02]  /*7b60*/  IMAD R22, R5, UR14, R22 ;  /* 0x0000000e05167c24 */ /* 0x000fe4000f8e0216 */
[----:B0-----:R-:W-:Y:S02]  /*7b70*/  @P0 IMAD R15, R21, R24, R12 ;  /* 0x00000018150f0224 */ /* 0x001fe400078e020c */
[----:B------:R-:W-:Y:S01]  /*7b80*/  IMAD R20, R7, UR4, R20 ;  /* 0x0000000407147c24 */ /* 0x000fe2000f8e0214 */
[----:B------:R-:W-:Y:S01]  /*7b90*/  ULDC UR4, c[0x0][0x600] ;  /* 0x0001800000047ab9 */ /* 0x000fe20000000800 */
[----:B------:R-:W-:Y:S02]  /*7ba0*/  IMAD R15, R22, UR5, R15 ;  /* 0x00000005160f7c24 */ /* 0x000fe4000f8e020f */
[----:B------:R-:W-:Y:S02]  /*7bb0*/  IMAD R20, R20, UR4, R19 ;  /* 0x0000000414147c24 */ /* 0x000fe4000f8e0213 */
[----:B------:R-:W-:-:S03]  /*7bc0*/  IMAD.MOV.U32 R7, RZ, RZ, R14 ;  /* 0x000000ffff077224 */ /* 0x000fc600078e000e */
[----:B------:R-:W-:Y:S02]  /*7bd0*/  SEL R19, R20, R15, !P0 ;  /* 0x0000000f14137207 */ /* 0x000fe40004000000 */
[----:B------:R-:W-:-:S07]  /*7be0*/  SEL R12, R15, R20, !P0 ;  /* 0x000000140f0c7207 */ /* 0x000fce0004000000 */
.L_x_174:
[----:B------:R-:W-:Y:S05]  /*7bf0*/  BSYNC B1 ;  /* 0x0000000000017941 */ /* 0x000fea0003800000 */
.L_x_173:
[----:B------:R-:W-:-:S13]  /*7c00*/  LOP3.LUT P0, RZ, R4, 0xff, RZ, 0xc0, !PT ;  /* 0x000000ff04ff7812 */ /* 0x000fda000780c0ff */
[----:B------:R-:W-:Y:S05]  /*7c10*/  @P0 BRA `(.L_x_177) ;  /* 0xfffffff400100947 */ /* 0x000fea000383ffff */
[----:B------:R-:W-:Y:S05]  /*7c20*/  BSYNC B0 ;  /* 0x0000000000007941 */ /* 0x000fea0003800000 */
.L_x_166:
[----:B------:R-:W-:-:S03]  /*7c30*/  UMOV UR4, 0xffffffff ;  /* 0xffffffff00047882 */ /* 0x000fc60000000000 */
[----:B------:R-:W-:Y:S05]  /*7c40*/  BRA.DIV UR4, `(.L_x_178) ;  /* 0x0000000604387947 */ /* 0x000fea000b800000 */
[----:B------:R-:W-:-:S13]  /*7c50*/  ELECT P6, URZ, PT ;  /* 0x00000000003f782f */ /* 0x000fda00038c0000 */
.L_x_193:
[----:B------:R-:W-:Y:S04]  /*7c60*/  BSSY B0, `(.L_x_179) ;  /* 0x0000034000007945 */ /* 0x000fe80003800000 */
[----:B------:R-:W-:Y:S05]  /*7c70*/  @!P6 BRA `(.L_x_180) ;  /* 0x0000000000c8e947 */ /* 0x000fea0003800000 */
[----:B------:R-:W-:-:S04]  /*7c80*/  LOP3.LUT R18, R18, 0x2, RZ, 0xfc, !PT ;  /* 0x0000000212127812 */ /* 0x000fc800078efcff */
[----:B------:R-:W-:-:S13]  /*7c90*/  ISETP.NE.AND P0, PT, R18, 0x3, PT ;  /* 0x000000031200780c */ /* 0x000fda0003f05270 */
[----:B------:R-:W-:Y:S05]  /*7ca0*/  @!P0 BRA `(.L_x_181) ;  /* 0x0000000000048947 */ /* 0x000fea0003800000 */
[----:B------:R-:W-:Y:S01]  /*7cb0*/  BPT.TRAP 0x1 ;  /* 0x000000040000795c */ /* 0x000fe20000300000 */
.L_x_181:
[----:B------:R-:W0:Y:S01]  /*7cc0*/  S2R R5, SR_CgaCtaId ;  /* 0x0000000000057919 */ /* 0x000e220000008800 */
[----:B------:R-:W-:Y:S02]  /*7cd0*/  MOV R0, 0x400 ;  /* 0x0000040000007802 */ /* 0x000fe40000000f00 */
[----:B------:R-:W-:Y:S02]  /*7ce0*/  SHF.L.U32 R4, R3, 0x1f, RZ ;  /* 0x0000001f03047819 */ /* 0x000fe400000006ff */
[----:B0-----:R-:W-:-:S05]  /*7cf0*/  LEA R0, R5, R0, 0x18 ;  /* 0x0000000005007211 */ /* 0x001fca00078ec0ff */
[----:B------:R-:W-:-:S04]  /*7d00*/  VIADD R0, R0, 0x28 ;  /* 0x0000002800007836 */ /* 0x000fc80000000000 */
[C---:B------:R-:W-:Y:S02]  /*7d10*/  IMAD R7, R13.reuse, 0x8, R0 ;  /* 0x000000080d077824 */ /* 0x040fe400078e0200 */
[----:B------:R-:W-:Y:S02]  /*7d20*/  VIADD R13, R13, 0x1 ;  /* 0x000000010d0d7836 */ /* 0x000fe40000000000 */
[----:B------:R-:W0:Y:S03]  /*7d30*/  SYNCS.PHASECHK.TRANS64.TRYWAIT P0, [R7+URZ], R4 ;  /* 0x00000004070075a7 */ /* 0x000e26000800017f */
[----:B------:R-:W-:-:S04]  /*7d40*/  ISETP.NE.AND P1, PT, R13, 0x5, PT ;  /* 0x000000050d00780c */ /* 0x000fc80003f25270 */
[----:B------:R-:W-:Y:S02]  /*7d50*/  SEL R2, RZ, 0x1, P1 ;  /* 0x00000001ff027807 */ /* 0x000fe40000800000 */
[----:B------:R-:W-:Y:S02]  /*7d60*/  SEL R13, R13, RZ, P1 ;  /* 0x000000ff0d0d7207 */ /* 0x000fe40000800000 */
[----:B------:R-:W-:-:S03]  /*7d70*/  LOP3.LUT R6, R3, R2, RZ, 0x3c, !PT ;  /* 0x0000000203067212 */ /* 0x000fc600078e3cff */
[----:B------:R-:W-:Y:S01]  /*7d80*/  IMAD R8, R13, 0x8, R0 ;  /* 0x000000080d087824 */ /* 0x000fe200078e0200 */
[----:B------:R-:W-:Y:S01]  /*7d90*/  SHF.L.U32 R5, R6, 0x1f, RZ ;  /* 0x0000001f06057819 */ /* 0x000fe200000006ff */
[----:B0-----:R-:W-:Y:S06]  /*7da0*/  @!P0 BRA `(.L_x_182) ;  /* 0x0000000400008947 */ /* 0x001fec0003800000 */
.L_x_194:
[----:B------:R-:W1:Y:S01]  /*7db0*/  SYNCS.PHASECHK.TRANS64.TRYWAIT P0, [R8+URZ], R5 ;  /* 0x00000005080075a7 */ /* 0x000e62000800017f */
[----:B------:R-:W-:-:S05]  /*7dc0*/  VIADD R2, R13, 0x1 ;  /* 0x000000010d027836 */ /* 0x000fca0000000000 */
[----:B------:R-:W-:-:S04]  /*7dd0*/  ISETP.NE.AND P1, PT, R2, 0x5, PT ;  /* 0x000000050200780c */ /* 0x000fc80003f25270 */
[----:B------:R-:W-:Y:S02]  /*7de0*/  SEL R3, RZ, 0x1, P1 ;  /* 0x00000001ff037807 */ /* 0x000fe40000800000 */
[----:B0-----:R-:W-:Y:S02]  /*7df0*/  SEL R7, R2, RZ, P1 ;  /* 0x000000ff02077207 */ /* 0x001fe40000800000 */
[----:B------:R-:W-:-:S03]  /*7e00*/  LOP3.LUT R6, R6, R3, RZ, 0x3c, !PT ;  /* 0x0000000306067212 */ /* 0x000fc600078e3cff */
[----:B------:R-:W-:Y:S01]  /*7e10*/  IMAD R9, R7, 0x8, R0 ;  /* 0x0000000807097824 */ /* 0x000fe200078e0200 */
[----:B------:R-:W-:Y:S01]  /*7e20*/  SHF.L.U32 R4, R6, 0x1f, RZ ;  /* 0x0000001f06047819 */ /* 0x000fe200000006ff */
[----:B-1----:R-:W-:Y:S06]  /*7e30*/  @!P0 BRA `(.L_x_183) ;  /* 0x0000000000f08947 */ /* 0x002fec0003800000 */
.L_x_195:
[----:B------:R-:W1:Y:S01]  /*7e40*/  SYNCS.PHASECHK.TRANS64.TRYWAIT P0, [R9+URZ], R4 ;  /* 0x00000004090075a7 */ /* 0x000e62000800017f */
[----:B------:R-:W-:-:S05]  /*7e50*/  VIADD R2, R7, 0x1 ;  /* 0x0000000107027836 */ /* 0x000fca0000000000 */
[----:B------:R-:W-:-:S04]  /*7e60*/  ISETP.NE.AND P1, PT, R2, 0x5, PT ;  /* 0x000000050200780c */ /* 0x000fc80003f25270 */
[----:B------:R-:W-:Y:S02]  /*7e70*/  SEL R3, RZ, 0x1, P1 ;  /* 0x00000001ff037807 */ /* 0x000fe40000800000 */
[----:B------:R-:W-:Y:S02]  /*7e80*/  SEL R7, R2, RZ, P1 ;  /* 0x000000ff02077207 */ /* 0x000fe40000800000 */
[----:B------:R-:W-:-:S03]  /*7e90*/  LOP3.LUT R11, R6, R3, RZ, 0x3c, !PT ;  /* 0x00000003060b7212 */ /* 0x000fc600078e3cff */
[----:B------:R-:W-:Y:S01]  /*7ea0*/  IMAD R6, R7, 0x8, R0 ;  /* 0x0000000807067824 */ /* 0x000fe200078e0200 */
[----:B0-----:R-:W-:Y:S01]  /*7eb0*/  SHF.L.U32 R5, R11, 0x1f, RZ ;  /* 0x0000001f0b057819 */ /* 0x001fe200000006ff */
[----:B-1----:R-:W-:Y:S06]  /*7ec0*/  @!P0 BRA `(.L_x_184) ;  /* 0x0000000000e08947 */ /* 0x002fec0003800000 */
.L_x_196:
[----:B------:R-:W1:Y:S01]  /*7ed0*/  SYNCS.PHASECHK.TRANS64.TRYWAIT P0, [R6+URZ], R5 ;  /* 0x00000005060075a7 */ /* 0x000e62000800017f */
[----:B------:R-:W-:-:S05]  /*7ee0*/  VIADD R2, R7, 0x1 ;  /* 0x0000000107027836 */ /* 0x000fca0000000000 */
[----:B------:R-:W-:-:S04]  /*7ef0*/  ISETP.NE.AND P1, PT, R2, 0x5, PT ;  /* 0x000000050200780c */ /* 0x000fc80003f25270 */
[----:B0-----:R-:W-:Y:S02]  /*7f00*/  SEL R4, RZ, 0x1, P1 ;  /* 0x00000001ff047807 */ /* 0x001fe40000800000 */
[----:B------:R-:W-:Y:S02]  /*7f10*/  SEL R3, R2, RZ, P1 ;  /* 0x000000ff02037207 */ /* 0x000fe40000800000 */
[----:B------:R-:W-:Y:S01]  /*7f20*/  LOP3.LUT R4, R11, R4, RZ, 0x3c, !PT ;  /* 0x000000040b047212 */ /* 0x000fe200078e3cff */
[----:B-1----:R-:W-:Y:S06]  /*7f30*/  @!P0 BRA `(.L_x_185) ;  /* 0x0000000000d88947 */ /* 0x002fec0003800000 */
.L_x_197:
[----:B------:R-:W-:Y:S01]  /*7f40*/  IMAD R3, R3, 0x8, R0 ;  /* 0x0000000803037824 */ /* 0x000fe200078e0200 */
[----:B------:R-:W-:-:S07]  /*7f50*/  SHF.L.U32 R0, R4, 0x1f, RZ ;  /* 0x0000001f04007819 */ /* 0x000fce00000006ff */
.L_x_186:
[----:B-1----:R1:W2:Y:S02]  /*7f60*/  SYNCS.PHASECHK.TRANS64.TRYWAIT P0, [R3+URZ], R0 ;  /* 0x00000000030075a7 */ /* 0x0022a4000800017f */
[----:B--2---:R-:W-:Y:S05]  /*7f70*/  @!P0 NANOSLEEP.SYNCS 0x989680 ;  /* 0x009896800000895d */ /* 0x004fea0003900000 */
[----:B------:R-:W2:Y:S02]  /*7f80*/  @!P0 SYNCS.PHASECHK.TRANS64 P0, [R3+URZ], R0 ;  /* 0x00000000030085a7 */ /* 0x000ea4000800007f */
[----:B--2---:R-:W-:Y:S05]  /*7f90*/  @!P0 BRA `(.L_x_186) ;  /* 0xfffffffc00f08947 */ /* 0x004fea000383ffff */
.L_x_180:
[----:B------:R-:W-:Y:S05]  /*7fa0*/  BSYNC B0 ;  /* 0x0000000000007941 */ /* 0x000fea0003800000 */
.L_x_179:
[----:B------:R-:W-:Y:S05]  /*7fb0*/  EXIT ;  /* 0x000000000000794d */ /* 0x000fea0003800000 */
.L_x_21:
[----:B-1----:R1:W2:Y:S02]  /*7fc0*/  SYNCS.PHASECHK.TRANS64.TRYWAIT P1, [R3+URZ], R0 ;  /* 0x00000000030075a7 */ /* 0x0022a4000802017f */
[----:B--2---:R-:W-:Y:S05]  /*7fd0*/  @!P1 NANOSLEEP.SYNCS 0x989680 ;  /* 0x009896800000995d */ /* 0x004fea0003900000 */
[----:B------:R-:W2:Y:S02]  /*7fe0*/  @!P1 SYNCS.PHASECHK.TRANS64 P1, [R3+URZ], R0 ;  /* 0x00000000030095a7 */ /* 0x000ea4000802007f */
[----:B--2---:R-:W-:Y:S05]  /*7ff0*/  @!P1 BRA `(.L_x_21) ;  /* 0xfffffffc00f09947 */ /* 0x004fea000383ffff */
[----:B------:R-:W-:Y:S05]  /*8000*/  BRA `(.L_x_20) ;  /* 0xffffff9400ec7947 */ /* 0x000fea000383ffff */
.L_x_26:
[----:B-1----:R1:W2:Y:S02]  /*8010*/  SYNCS.PHASECHK.TRANS64.TRYWAIT P1, [R5+URZ], R4 ;  /* 0x00000004050075a7 */ /* 0x0022a4000802017f */
[----:B--2---:R-:W-:Y:S05]  /*8020*/  @!P1 NANOSLEEP.SYNCS 0x989680 ;  /* 0x009896800000995d */ /* 0x004fea0003900000 */
[----:B------:R-:W2:Y:S02]  /*8030*/  @!P1 SYNCS.PHASECHK.TRANS64 P1, [R5+URZ], R4 ;  /* 0x00000004050095a7 */ /* 0x000ea4000802007f */
[----:B--2---:R-:W-:Y:S05]  /*8040*/  @!P1 BRA `(.L_x_26) ;  /* 0xfffffffc00f09947 */ /* 0x004fea000383ffff */
[----:B------:R-:W-:Y:S05]  /*8050*/  BRA `(.L_x_25) ;  /* 0xffffff9800c87947 */ /* 0x000fea000383ffff */
.L_x_167:
[----:B------:R-:W-:Y:S01]  /*8060*/  BSSY B1, `(.L_x_187) ;  /* 0x0000006000017945 */ /* 0x000fe20003800000 */
[----:B------:R-:W-:-:S07]  /*8070*/  IMAD.MOV.U32 R15, RZ, RZ, -0x1 ;  /* 0xffffffffff0f7424 */ /* 0x000fce00078e00ff */
[----:B------:R-:W-:Y:S05]  /*8080*/  WARPSYNC.COLLECTIVE R15, `(.L_x_188) ;  /* 0x000000000f0c7348 */ /* 0x000fea0003c00000 */
[----:B------:R-:W-:Y:S02]  /*8090*/  ELECT P6, UR62, PT ;  /* 0x00000000003e782f */ /* 0x000fe400038c0000 */
[----:B------:R-:W-:Y:S01]  /*80a0*/  MOV R14, UR62 ;  /* 0x0000003e000e7c02 */ /* 0x000fe20008000f00 */
[----:B------:R-:W-:Y:S10]  /*80b0*/  ENDCOLLECTIVE ;  /* 0x000000000000791b */ /* 0x000ff40003800000 */
.L_x_188:
[----:B------:R-:W-:Y:S05]  /*80c0*/  BSYNC B1 ;  /* 0x0000000000017941 */ /* 0x000fea0003800000 */
.L_x_187:
[----:B------:R-:W-:Y:S05]  /*80d0*/  BRA `(.L_x_189) ;  /* 0xffffffec00ec7947 */ /* 0x000fea000383ffff */
.L_x_170:
[----:B0-----:R0:W1:Y:S02]  /*80e0*/  SYNCS.PHASECHK.TRANS64.TRYWAIT P0, [R21+URZ+0x28], R12 ;  /* 0x0000280c150075a7 */ /* 0x001064000800017f */
[----:B-1----:R-:W-:Y:S05]  /*80f0*/  @!P0 NANOSLEEP.SYNCS 0x989680 ;  /* 0x009896800000895d */ /* 0x002fea0003900000 */
[----:B------:R-:W1:Y:S02]  /*8100*/  @!P0 SYNCS.PHASECHK.TRANS64 P0, [R21+URZ+0x28], R12 ;  /* 0x0000280c150085a7 */ /* 0x000e64000800007f */
[----:B-1----:R-:W-:Y:S05]  /*8110*/  @!P0 BRA `(.L_x_170) ;  /* 0xfffffffc00f08947 */ /* 0x002fea000383ffff */
[----:B------:R-:W-:Y:S05]  /*8120*/  BRA `(.L_x_190) ;  /* 0xfffffff000307947 */ /* 0x000fea000383ffff */
.L_x_178:
[----:B------:R-:W-:Y:S01]  /*8130*/  BSSY B0, `(.L_x_191) ;  /* 0x0000006000007945 */ /* 0x000fe20003800000 */
[----:B------:R-:W-:-:S07]  /*8140*/  IMAD.MOV.U32 R15, RZ, RZ, -0x1 ;  /* 0xffffffffff0f7424 */ /* 0x000fce00078e00ff */
[----:B------:R-:W-:Y:S05]  /*8150*/  WARPSYNC.COLLECTIVE R15, `(.L_x_192) ;  /* 0x000000000f0c7348 */ /* 0x000fea0003c00000 */
[----:B------:R-:W-:Y:S02]  /*8160*/  ELECT P6, UR62, PT ;  /* 0x00000000003e782f */ /* 0x000fe400038c0000 */
[----:B------:R-:W-:Y:S01]  /*8170*/  MOV R14, UR62 ;  /* 0x0000003e000e7c02 */ /* 0x000fe20008000f00 */
[----:B------:R-:W-:Y:S10]  /*8180*/  ENDCOLLECTIVE ;  /* 0x000000000000791b */ /* 0x000ff40003800000 */
.L_x_192:
[----:B------:R-:W-:Y:S05]  /*8190*/  BSYNC B0 ;  /* 0x0000000000007941 */ /* 0x000fea0003800000 */
.L_x_191:
[----:B------:R-:W-:Y:S05]  /*81a0*/  BRA `(.L_x_193) ;  /* 0xfffffff800ac7947 */ /* 0x000fea000383ffff */
.L_x_182:
[----:B0-----:R0:W1:Y:S02]  /*81b0*/  SYNCS.PHASECHK.TRANS64.TRYWAIT P0, [R7+URZ], R4 ;  /* 0x00000004070075a7 */ /* 0x001064000800017f */
[----:B-1----:R-:W-:Y:S05]  /*81c0*/  @!P0 NANOSLEEP.SYNCS 0x989680 ;  /* 0x009896800000895d */ /* 0x002fea0003900000 */
[----:B------:R-:W1:Y:S02]  /*81d0*/  @!P0 SYNCS.PHASECHK.TRANS64 P0, [R7+URZ], R4 ;  /* 0x00000004070085a7 */ /* 0x000e64000800007f */
[----:B-1----:R-:W-:Y:S05]  /*81e0*/  @!P0 BRA `(.L_x_182) ;  /* 0xfffffffc00f08947 */ /* 0x002fea000383ffff */
[----:B------:R-:W-:Y:S05]  /*81f0*/  BRA `(.L_x_194) ;  /* 0xfffffff800ec7947 */ /* 0x000fea000383ffff */
.L_x_183:
[----:B0-----:R0:W1:Y:S02]  /*8200*/  SYNCS.PHASECHK.TRANS64.TRYWAIT P0, [R8+URZ], R5 ;  /* 0x00000005080075a7 */ /* 0x001064000800017f */
[----:B-1----:R-:W-:Y:S05]  /*8210*/  @!P0 NANOSLEEP.SYNCS 0x989680 ;  /* 0x009896800000895d */ /* 0x002fea0003900000 */
[----:B------:R-:W1:Y:S02]  /*8220*/  @!P0 SYNCS.PHASECHK.TRANS64 P0, [R8+URZ], R5 ;  /* 0x00000005080085a7 */ /* 0x000e64000800007f */
[----:B-1----:R-:W-:Y:S05]  /*8230*/  @!P0 BRA `(.L_x_183) ;  /* 0xfffffffc00f08947 */ /* 0x002fea000383ffff */
[----:B------:R-:W-:Y:S05]  /*8240*/  BRA `(.L_x_195) ;  /* 0xfffffff800fc7947 */ /* 0x000fea000383ffff */
.L_x_184:
[----:B0-----:R0:W1:Y:S02]  /*8250*/  SYNCS.PHASECHK.TRANS64.TRYWAIT P0, [R9+URZ], R4 ;  /* 0x00000004090075a7 */ /* 0x001064000800017f */
[----:B-1----:R-:W-:Y:S05]  /*8260*/  @!P0 NANOSLEEP.SYNCS 0x989680 ;  /* 0x009896800000895d */ /* 0x002fea0003900000 */
[----:B------:R-:W1:Y:S02]  /*8270*/  @!P0 SYNCS.PHASECHK.TRANS64 P0, [R9+URZ], R4 ;  /* 0x00000004090085a7 */ /* 0x000e64000800007f */
[----:B-1----:R-:W-:Y:S05]  /*8280*/  @!P0 BRA `(.L_x_184) ;  /* 0xfffffffc00f08947 */ /* 0x002fea000383ffff */
[----:B------:R-:W-:Y:S05]  /*8290*/  BRA `(.L_x_196) ;  /* 0xfffffffc000c7947 */ /* 0x000fea000383ffff */
.L_x_185:
[----:B0-----:R0:W1:Y:S02]  /*82a0*/  SYNCS.PHASECHK.TRANS64.TRYWAIT P0, [R6+URZ], R5 ;  /* 0x00000005060075a7 */ /* 0x001064000800017f */
[----:B-1----:R-:W-:Y:S05]  /*82b0*/  @!P0 NANOSLEEP.SYNCS 0x989680 ;  /* 0x009896800000895d */ /* 0x002fea0003900000 */
[----:B------:R-:W1:Y:S02]  /*82c0*/  @!P0 SYNCS.PHASECHK.TRANS64 P0, [R6+URZ], R5 ;  /* 0x00000005060085a7 */ /* 0x000e64000800007f */
[----:B-1----:R-:W-:Y:S05]  /*82d0*/  @!P0 BRA `(.L_x_185) ;  /* 0xfffffffc00f08947 */ /* 0x002fea000383ffff */
[----:B------:R-:W-:Y:S05]  /*82e0*/  BRA `(.L_x_197) ;  /* 0xfffffffc00147947 */ /* 0x000fea000383ffff */
.L_x_198:
[----:B------:R-:W-:-:S00]  /*82f0*/  BRA `(.L_x_198) ;  /* 0xfffffffc00fc7947 */ /* 0x000fc0000383ffff */
[----:B------:R-:W-:-:S00]  /*8300*/  NOP ;  /* 0x0000000000007918 */ /* 0x000fc00000000000 */
[----:B------:R-:W-:-:S00]  /*8310*/  NOP ;  /* 0x0000000000007918 */ /* 0x000fc00000000000 */
[----:B------:R-:W-:-:S00]  /*8320*/  NOP ;  /* 0x0000000000007918 */ /* 0x000fc00000000000 */
[----:B------:R-:W-:-:S00]  /*8330*/  NOP ;  /* 0x0000000000007918 */ /* 0x000fc00000000000 */
[----:B------:R-:W-:-:S00]  /*8340*/  NOP ;  /* 0x0000000000007918 */ /* 0x000fc00000000000 */
[----:B------:R-:W-:-:S00]  /*8350*/  NOP ;  /* 0x0000000000007918 */ /* 0x000fc00000000000 */
[----:B------:R-:W-:-:S00]  /*8360*/  NOP ;  /* 0x0000000000007918 */ /* 0x000fc00000000000 */
[----:B------:R-:W-:-:S00]  /*8370*/  NOP ;  /* 0x0000000000007918 */ /* 0x000fc00000000000 */
.L_x_199:


//--------------------- .nv.global.init           --------------------------
	.section	.nv.global.init,"aw",@progbits
.nv.global.init:
	.type		$str$22,@object
	.size		$str$22,($str$23 - $str$22)
$str$22:
        /*0000*/ 	.byte	0x6b, 0x5f, 0x74, 0x69, 0x6c, 0x65, 0x5f, 0x63, 0x6f, 0x75, 0x6e, 0x74, 0x20, 0x3e, 0x3d, 0x20
        /*0010*/ 	.byte	0x31, 0x00
	.type		$str$23,@object
	.size		$str$23,(__unnamed_1 - $str$23)
$str$23:
        /*0012*/ 	.byte	0x2f, 0x74, 0x6d, 0x70, 0x2f, 0x63, 0x75, 0x74, 0x6c, 0x61, 0x73, 0x73, 0x5f, 0x73, 0x77, 0x65
        /*0022*/ 	.byte	0x65, 0x70, 0x5f, 0x73, 0x72, 0x63, 0x2f, 0x69, 0x6e, 0x63, 0x6c, 0x75, 0x64, 0x65, 0x2f, 0x63
        /*0032*/ 	.byte	0x75, 0x74, 0x6c, 0x61, 0x73, 0x73, 0x2f, 0x67, 0x65, 0x6d, 0x6d, 0x2f, 0x63, 0x6f, 0x6c, 0x6c
        /*0042*/ 	.byte	0x65, 0x63, 0x74, 0x69, 0x76, 0x65, 0x2f, 0x73, 0x6d, 0x39, 0x30, 0x5f, 0x6d, 0x6d, 0x61, 0x5f
        /*0052*/ 	.byte	0x74, 0x6d, 0x61, 0x5f, 0x67, 0x6d, 0x6d, 0x61, 0x5f, 0x73, 0x73, 0x5f, 0x77, 0x61, 0x72, 0x70
        /*0062*/ 	.byte	0x73, 0x70, 0x65, 0x63, 0x69, 0x61, 0x6c, 0x69, 0x7a, 0x65, 0x64, 0x2e, 0x68, 0x70, 0x70, 0x00
	.type		__unnamed_1,@object
	.size		__unnamed_1,(.L_0 - __unnamed_1)
__unnamed_1:
        /*0072*/ 	.byte	0x76, 0x6f, 0x69, 0x64, 0x20, 0x63, 0x75, 0x74, 0x6c, 0x61, 0x73, 0x73, 0x3a, 0x3a, 0x67, 0x65
        /* <DEDUP_REMOVED lines=181> */
.L_0:


//--------------------- .nv.shared._ZN7cutlass13device_kernelINS_4gemm6kernel13GemmUniversalIN4cute5tupleIJiiiiEEENS1_10collective13CollectiveMmaINS1_34MainloopSm90TmaGmmaWarpSpecializedILi5ENS5_IJNS4_1CILi2EEESB_NSA_ILi1EEEEEENS1_35KernelTmaWarpSpecializedCooperativeEEENS5_IJNSA_ILi128EEESG_NSA_ILi64EEEEEENS_6half_tENS5_IJSC_llEEESJ_NS5_IJlSC_lEEENS4_8TiledMMAINS4_8MMA_AtomIJNS4_4SM904GMMA26MMA_64x128x16_F32F16F16_SSILNSP_5MajorE1ELSR_0ELNSP_7ScaleInE1ELSS_1EEEEEENS4_6LayoutINS5_IJSB_SC_SC_EEENS5_IJSC_NSA_ILi0EEESX_EEEEENS5_IJNS4_10UnderscoreES10_S10_EEEEENS4_23SM90_TMA_LOAD_MULTICASTENS4_14ComposedLayoutINS4_7SwizzleILi3ELi4ELi3EEENS4_18smem_ptr_flag_bitsILi16EEENSV_INS5_IJSH_NSA_ILi8EEEEEENS5_IJSC_SH_EEEEEEEvNS4_8identityES13_NS14_IS16_S18_NSV_INS5_IJS19_SH_EEENS5_IJSH_SC_EEEEEEEvS1E_EENS_8epilogue10collective6detail29Sm90TmaWarpSpecializedAdapterINS1L_15DefaultEpilogueISJ_SL_SL_NS1K_6thread17LinearCombinationISJ_Li1EffLNS1P_9ScaleType4KindE0ELNS_15FloatRoundStyleE2ESJ_EENS1_15EpilogueDefaultEEEEEvvEEEEvNT_6ParamsE --------------------------
	.section	.nv.shared._ZN7cutlass13device_kernelINS_4gemm6kernel13GemmUniversalIN4cute5tupleIJiiiiEEENS1_10collective13CollectiveMmaINS1_34MainloopSm90TmaGmmaWarpSpecializedILi5ENS5_IJNS4_1CILi2EEESB_NSA_ILi1EEEEEENS1_35KernelTmaWarpSpecializedCooperativeEEENS5_IJNSA_ILi128EEESG_NSA_ILi64EEEEEENS_6half_tENS5_IJSC_llEEESJ_NS5_IJlSC_lEEENS4_8TiledMMAINS4_8MMA_AtomIJNS4_4SM904GMMA26MMA_64x128x16_F32F16F16_SSILNSP_5MajorE1ELSR_0ELNSP_7ScaleInE1ELSS_1EEEEEENS4_6LayoutINS5_IJSB_SC_SC_EEENS5_IJSC_NSA_ILi0EEESX_EEEEENS5_IJNS4_10UnderscoreES10_S10_EEEEENS4_23SM90_TMA_LOAD_MULTICASTENS4_14ComposedLayoutINS4_7SwizzleILi3ELi4ELi3EEENS4_18smem_ptr_flag_bitsILi16EEENSV_INS5_IJSH_NSA_ILi8EEEEEENS5_IJSC_SH_EEEEEEEvNS4_8identityES13_NS14_IS16_S18_NSV_INS5_IJS19_SH_EEENS5_IJSH_SC_EEEEEEEvS1E_EENS_8epilogue10collective6detail29Sm90TmaWarpSpecializedAdapterINS1L_15DefaultEpilogueISJ_SL_SL_NS1K_6thread17LinearCombinationISJ_Li1EffLNS1P_9ScaleType4KindE0ELNS_15FloatRoundStyleE2ESJ_EENS1_15EpilogueDefaultEEEEEvvEEEEvNT_6ParamsE,"aw",@nobits
	.sectionflags	@""
	.align	16
	.zero		1024


//--------------------- .nv.shared.reserved.0     --------------------------
	.section	.nv.shared.reserved.0,"aw",@nobits
	.weak		__nv_reservedSMEM_offset_0_alias
	.size		__nv_reservedSMEM_offset_0_alias, 0, 0
	.other		__nv_reservedSMEM_offset_0_alias,@"STO_CUDA_RESERVED_SHARED STV_DEFAULT"
__nv_reservedSMEM_offset_0_alias:
	.zero		0


//--------------------- .nv.global                --------------------------
	.section	.nv.global,"aw",@nobits
.nv.global:
	.type		_ZN40_INTERNAL_fd313ee3_4_k_cu_b0f561d6_170824cute1_E,@object
	.size		_ZN40_INTERNAL_fd313ee3_4_k_cu_b0f561d6_170824cute1_E,(_ZN40_INTERNAL_fd313ee3_4_k_cu_b0f561d6_170824cuda3std3__45__cpo6cbeginE - _ZN40_INTERNAL_fd313ee3_4_k_cu_b0f561d6_170824cute1_E)
_ZN40_INTERNAL_fd313ee3_4_k_cu_b0f561d6_170824cute1_E:
	.zero		1
	.type		_ZN40_INTERNAL_fd313ee3_4_k_cu_b0f561d6_170824cuda3std3__45__cpo6cbeginE,@object
	.size		_ZN40_INTERNAL_fd313ee3_4_k_cu_b0f561d6_170824cuda3std3__45__cpo6cbeginE,(_ZN40_INTERNAL_fd313ee3_4_k_cu_b0f561d6_170824cuda3std3__48in_placeE - _ZN40_INTERNAL_fd313ee3_4_k_cu_b0f561d6_170824cuda3std3__45__cpo6cbeginE)
_ZN40_INTERNAL_fd313ee3_4_k_cu_b0f561d6_170824cuda3std3__45__cpo6cbeginE:
	.zero		1
	.type		_ZN40_INTERNAL_fd313ee3_4_k_cu_b0f561d6_170824cuda3std3__48in_placeE,@object
	.size		_ZN40_INTERNAL_fd313ee3_4_k_cu_b0f561d6_170824cuda3std3__48in_placeE,(_ZN40_INTERNAL_fd313ee3_4_k_cu_b0f561d6_170824cuda3std6ranges3__45__cpo9iter_moveE - _ZN40_INTERNAL_fd313ee3_4_k_cu_b0f561d6_170824cuda3std3__48in_placeE)
_ZN40_INTERNAL_fd313ee3_4_k_cu_b0f561d6_170824cuda3std3__48in_placeE:
	.zero		1
	.type		_ZN40_INTERNAL_fd313ee3_4_k_cu_b0f561d6_170824cuda3std6ranges3__45__cpo9iter_moveE,@object
	.size		_ZN40_INTERNAL_fd313ee3_4_k_cu_b0f561d6_170824cuda3std6ranges3__45__cpo9iter_moveE,(_ZN40_INTERNAL_fd313ee3_4_k_cu_b0f561d6_170824cuda3std3__45__cpo5beginE - _ZN40_INTERNAL_fd313ee3_4_k_cu_b0f561d6_170824cuda3std6ranges3__45__cpo9iter_moveE)
_ZN40_INTERNAL_fd313ee3_4_k_cu_b0f561d6_170824cuda3std6ranges3__45__cpo9iter_moveE:
	.zero		1
	.type		_ZN40_INTERNAL_fd313ee3_4_k_cu_b0f561d6_170824cuda3std3__45__cpo5beginE,@object
	.size		_ZN40_INTERNAL_fd313ee3_4_k_cu_b0f561d6_170824cuda3std3__45__cpo5beginE,(_ZN40_INTERNAL_fd313ee3_4_k_cu_b0f561d6_170824cuda3std3__442_GLOBAL__N__fd313ee3_4_k_cu_b0f561d6_170826ignoreE - _ZN40_INTERNAL_fd313ee3_4_k_cu_b0f561d6_170824cuda3std3__45__cpo5beginE)
_ZN40_INTERNAL_fd313ee3_4_k_cu_b0f561d6_170824cuda3std3__45__cpo5beginE:
	.zero		1
	.type		_ZN40_INTERNAL_fd313ee3_4_k_cu_b0f561d6_170824cuda3std3__442_GLOBAL__N__fd313ee3_4_k_cu_b0f561d6_170826ignoreE,@object
	.size		_ZN40_INTERNAL_fd313ee3_4_k_cu_b0f561d6_170824cuda3std3__442_GLOBAL__N__fd313ee3_4_k_cu_b0f561d6_170826ignoreE,(_ZN40_INTERNAL_fd313ee3_4_k_cu_b0f561d6_170824cute7productE - _ZN40_INTERNAL_fd313ee3_4_k_cu_b0f561d6_170824cuda3std3__442_GLOBAL__N__fd313ee3_4_k_cu_b0f561d6_170826ignoreE)
_ZN40_INTERNAL_fd313ee3_4_k_cu_b0f561d6_170824cuda3std3__442_GLOBAL__N__fd313ee3_4_k_cu_b0f561d6_170826ignoreE:
	.zero		1
	.type		_ZN40_INTERNAL_fd313ee3_4_k_cu_b0f561d6_170824cute7productE,@object
	.size		_ZN40_INTERNAL_fd313ee3_4_k_cu_b0f561d6_170824cute7productE,(_ZN40_INTERNAL_fd313ee3_4_k_cu_b0f561d6_170824cuda3std3__45__cpo3endE - _ZN40_INTERNAL_fd313ee3_4_k_cu_b0f561d6_170824cute7productE)
_ZN40_INTERNAL_fd313ee3_4_k_cu_b0f561d6_170824cute7productE:
	.zero		1
	.type		_ZN40_INTERNAL_fd313ee3_4_k_cu_b0f561d6_170824cuda3std3__45__cpo3endE,@object
	.size		_ZN40_INTERNAL_fd313ee3_4_k_cu_b0f561d6_170824cuda3std3__45__cpo3endE,(_ZN40_INTERNAL_fd313ee3_4_k_cu_b0f561d6_170824cuda3std3__419piecewise_constructE - _ZN40_INTERNAL_fd313ee3_4_k_cu_b0f561d6_170824cuda3std3__45__cpo3endE)
_ZN40_INTERNAL_fd313ee3_4_k_cu_b0f561d6_170824cuda3std3__45__cpo3endE:
	.zero		1
	.type		_ZN40_INTERNAL_fd313ee3_4_k_cu_b0f561d6_170824cuda3std3__419piecewise_constructE,@object
	.size		_ZN40_INTERNAL_fd313ee3_4_k_cu_b0f561d6_170824cuda3std3__419piecewise_constructE,(_ZN40_INTERNAL_fd313ee3_4_k_cu_b0f561d6_170824cuda3std3__45__cpo4cendE - _ZN40_INTERNAL_fd313ee3_4_k_cu_b0f561d6_170824cuda3std3__419piecewise_constructE)
_ZN40_INTERNAL_fd313ee3_4_k_cu_b0f561d6_170824cuda3std3__419piecewise_constructE:
	.zero		1
	.type		_ZN40_INTERNAL_fd313ee3_4_k_cu_b0f561d6_170824cuda3std3__45__cpo4cendE,@object
	.size		_ZN40_INTERNAL_fd313ee3_4_k_cu_b0f561d6_170824cuda3std3__45__cpo4cendE,(_ZN40_INTERNAL_fd313ee3_4_k_cu_b0f561d6_170824cuda3std6ranges3__45__cpo4swapE - _ZN40_INTERNAL_fd313ee3_4_k_cu_b0f561d6_170824cuda3std3__45__cpo4cendE)
_ZN40_INTERNAL_fd313ee3_4_k_cu_b0f561d6_170824cuda3std3__45__cpo4cendE:
	.zero		1
	.type		_ZN40_INTERNAL_fd313ee3_4_k_cu_b0f561d6_170824cuda3std6ranges3__45__cpo4swapE,@object
	.size		_ZN40_INTERNAL_fd313ee3_4_k_cu_b0f561d6_170824cuda3std6ranges3__45__cpo4swapE,(.L_8 - _ZN40_INTERNAL_fd313ee3_4_k_cu_b0f561d6_170824cuda3std6ranges3__45__cpo4swapE)
_ZN40_INTERNAL_fd313ee3_4_k_cu_b0f561d6_170824cuda3std6ranges3__45__cpo4swapE:
	.zero		1
.L_8:


//--------------------- .nv.constant0._ZN7cutlass13device_kernelINS_4gemm6kernel13GemmUniversalIN4cute5tupleIJiiiiEEENS1_10collective13CollectiveMmaINS1_34MainloopSm90TmaGmmaWarpSpecializedILi5ENS5_IJNS4_1CILi2EEESB_NSA_ILi1EEEEEENS1_35KernelTmaWarpSpecializedCooperativeEEENS5_IJNSA_ILi128EEESG_NSA_ILi64EEEEEENS_6half_tENS5_IJSC_llEEESJ_NS5_IJlSC_lEEENS4_8TiledMMAINS4_8MMA_AtomIJNS4_4SM904GMMA26MMA_64x128x16_F32F16F16_SSILNSP_5MajorE1ELSR_0ELNSP_7ScaleInE1ELSS_1EEEEEENS4_6LayoutINS5_IJSB_SC_SC_EEENS5_IJSC_NSA_ILi0EEESX_EEEEENS5_IJNS4_10UnderscoreES10_S10_EEEEENS4_23SM90_TMA_LOAD_MULTICASTENS4_14ComposedLayoutINS4_7SwizzleILi3ELi4ELi3EEENS4_18smem_ptr_flag_bitsILi16EEENSV_INS5_IJSH_NSA_ILi8EEEEEENS5_IJSC_SH_EEEEEEEvNS4_8identityES13_NS14_IS16_S18_NSV_INS5_IJS19_SH_EEENS5_IJSH_SC_EEEEEEEvS1E_EENS_8epilogue10collective6detail29Sm90TmaWarpSpecializedAdapterINS1L_15DefaultEpilogueISJ_SL_SL_NS1K_6thread17LinearCombinationISJ_Li1EffLNS1P_9ScaleType4KindE0ELNS_15FloatRoundStyleE2ESJ_EENS1_15EpilogueDefaultEEEEEvvEEEEvNT_6ParamsE --------------------------
	.section	.nv.constant0._ZN7cutlass13device_kernelINS_4gemm6kernel13GemmUniversalIN4cute5tupleIJiiiiEEENS1_10collective13CollectiveMmaINS1_34MainloopSm90TmaGmmaWarpSpecializedILi5ENS5_IJNS4_1CILi2EEESB_NSA_ILi1EEEEEENS1_35KernelTmaWarpSpecializedCooperativeEEENS5_IJNSA_ILi128EEESG_NSA_ILi64EEEEEENS_6half_tENS5_IJSC_llEEESJ_NS5_IJlSC_lEEENS4_8TiledMMAINS4_8MMA_AtomIJNS4_4SM904GMMA26MMA_64x128x16_F32F16F16_SSILNSP_5MajorE1ELSR_0ELNSP_7ScaleInE1ELSS_1EEEEEENS4_6LayoutINS5_IJSB_SC_SC_EEENS5_IJSC_NSA_ILi0EEESX_EEEEENS5_IJNS4_10UnderscoreES10_S10_EEEEENS4_23SM90_TMA_LOAD_MULTICASTENS4_14ComposedLayoutINS4_7SwizzleILi3ELi4ELi3EEENS4_18smem_ptr_flag_bitsILi16EEENSV_INS5_IJSH_NSA_ILi8EEEEEENS5_IJSC_SH_EEEEEEEvNS4_8identityES13_NS14_IS16_S18_NSV_INS5_IJS19_SH_EEENS5_IJSH_SC_EEEEEEEvS1E_EENS_8epilogue10collective6detail29Sm90TmaWarpSpecializedAdapterINS1L_15DefaultEpilogueISJ_SL_SL_NS1K_6thread17LinearCombinationISJ_Li1EffLNS1P_9ScaleType4KindE0ELNS_15FloatRoundStyleE2ESJ_EENS1_15EpilogueDefaultEEEEEvvEEEEvNT_6ParamsE,"a",@progbits
	.sectionflags	@""
	.align	4
.nv.constant0._ZN7cutlass13device_kernelINS_4gemm6kernel13GemmUniversalIN4cute5tupleIJiiiiEEENS1_10collective13CollectiveMmaINS1_34MainloopSm90TmaGmmaWarpSpecializedILi5ENS5_IJNS4_1CILi2EEESB_NSA_ILi1EEEEEENS1_35KernelTmaWarpSpecializedCooperativeEEENS5_IJNSA_ILi128EEESG_NSA_ILi64EEEEEENS_6half_tENS5_IJSC_llEEESJ_NS5_IJlSC_lEEENS4_8TiledMMAINS4_8MMA_AtomIJNS4_4SM904GMMA26MMA_64x128x16_F32F16F16_SSILNSP_5MajorE1ELSR_0ELNSP_7ScaleInE1ELSS_1EEEEEENS4_6LayoutINS5_IJSB_SC_SC_EEENS5_IJSC_NSA_ILi0EEESX_EEEEENS5_IJNS4_10UnderscoreES10_S10_EEEEENS4_23SM90_TMA_LOAD_MULTICASTENS4_14ComposedLayoutINS4_7SwizzleILi3ELi4ELi3EEENS4_18smem_ptr_flag_bitsILi16EEENSV_INS5_IJSH_NSA_ILi8EEEEEENS5_IJSC_SH_EEEEEEEvNS4_8identityES13_NS14_IS16_S18_NSV_INS5_IJS19_SH_EEENS5_IJSH_SC_EEEEEEEvS1E_EENS_8epilogue10collective6detail29Sm90TmaWarpSpecializedAdapterINS1L_15DefaultEpilogueISJ_SL_SL_NS1K_6thread17LinearCombinationISJ_Li1EffLNS1P_9ScaleType4KindE0ELNS_15FloatRoundStyleE2ESJ_EENS1_15EpilogueDefaultEEEEEvvEEEEvNT_6ParamsE:
	.zero		1664


//--------------------- SYMBOLS --------------------------

	.type		.nv.reservedSmem.offset0,@object
	.size		.nv.reservedSmem.offset0,0x4
	.type		__assertfail,@function
